	.target	sm_90a

	.elftype	@"ET_EXEC"


//--------------------- .note.nv.tkinfo           --------------------------
	.section	.note.nv.tkinfo,"",@"SHT_NOTE"
	.sectionflags	@"SHF_NOTE_NV_TKINFO"
	.tkinfo
        /*0018*/ 	.word	0x00000002
        /*0030*/ 	.string	""
        /*0030*/ 	.string	"ptxas"
        /*0030*/ 	.string	"Cuda compilation tools, release 13.0, V13.0.88"
        /*0030*/ 	.string	"Build cuda_13.0.r13.0/compiler.36424714_0"
        /*0030*/ 	.string	"-arch sm_90a -m 64 "



//--------------------- .note.nv.cuinfo           --------------------------
	.section	.note.nv.cuinfo,"",@"SHT_NOTE"
	.sectionflags	@"SHF_NOTE_NV_CUINFO"
        /*0018*/ 	.short	0x0002
        /*001a*/ 	.short	0x005a
        /*001c*/ 	.short	0x0082
	.zero		2


//--------------------- .nv.info                  --------------------------
	.section	.nv.info,"",@"SHT_CUDA_INFO"
	.align	4


	//----- nvinfo : EIATTR_REGCOUNT
	.align		4
        /*0000*/ 	.byte	0x04, 0x2f
        /*0002*/ 	.short	(.L_12 - .L_11)
	.align		4
.L_11:
        /*0004*/ 	.word	index@(_ZN7cutlass13device_kernelINS_4gemm6kernel13GemmUniversalIN4cute5tupleIJiiiiEEENS1_10collective13CollectiveMmaINS1_43MainloopSm90TmaGmmaWarpSpecializedSparseFP8ILi8ENS5_IJNS4_1CILi1EEESB_SB_EEENS1_35KernelTmaWarpSpecializedCooperativeEEENS5_IJNSA_ILi256EEENSA_ILi64EEENSA_ILi128EEEEEENS_12float_e4m3_tENS5_IJNS4_6LayoutINS5_IJiNS5_IJNSA_ILi2EEEiEEEiEEENS5_IJlNS5_IJSB_SL_EEElEEEEENSK_INS5_IJNS5_IJSG_iEEENS5_IJSH_iEEEiEEENS5_IJNS5_IJSH_NSA_ILi8192EEEEEENS5_IJSB_lEEElEEEEEEEESJ_NS5_IJlSB_lEEENS4_8TiledMMAINS4_8MMA_AtomIJNS4_4SM904GMMA6SPARSE31GMMA_64x64x64_F32E4M3E4M3_SS_TNILNS14_7ScaleInE1ELS17_1ELNS14_9SparseSelE0EEEEEENSK_INS5_IJSL_SB_SB_EEENS5_IJSB_NSA_ILi0EEES1C_EEEEENS5_IJNS4_10UnderscoreES1F_S1F_EEEEENS4_13SM90_TMA_LOADENS4_14ComposedLayoutINS4_7SwizzleILi2ELi4ELi3EEENS4_25smem_sparse_ptr_flag_bitsILi2ELi8EEENSK_INS5_IJNS5_IJSB_NSA_ILi8EEEEEENS5_IJSL_SG_EEEEEENS5_IJNS5_IJS1C_SH_EEESO_EEEEEEEvNS4_8identityES1I_NS1J_INS1K_ILi3ELi4ELi3EEENS4_18smem_ptr_flag_bitsILi8EEENSK_INS5_IJS1O_SH_EEENS5_IJSH_SB_EEEEEEEvS1W_EENS_8epilogue10collective6detail29Sm90TmaWarpSpecializedAdapterINS26_15DefaultEpilogueIfNS5_IJSB_llEEES2A_NS25_6thread17LinearCombinationIfLi1EffLNS2B_9ScaleType4KindE0ELNS_15FloatRoundStyleE2EfEENS1_15EpilogueDefaultEEEEEvvEEEEvNT_6ParamsE)
        /*0008*/ 	.word	0x000000a8


	//----- nvinfo : EIATTR_FRAME_SIZE
	.align		4
.L_12:
        /*000c*/ 	.byte	0x04, 0x11
        /*000e*/ 	.short	(.L_14 - .L_13)
	.align		4
.L_13:
        /*0010*/ 	.word	index@(_ZN7cutlass13device_kernelINS_4gemm6kernel13GemmUniversalIN4cute5tupleIJiiiiEEENS1_10collective13CollectiveMmaINS1_43MainloopSm90TmaGmmaWarpSpecializedSparseFP8ILi8ENS5_IJNS4_1CILi1EEESB_SB_EEENS1_35KernelTmaWarpSpecializedCooperativeEEENS5_IJNSA_ILi256EEENSA_ILi64EEENSA_ILi128EEEEEENS_12float_e4m3_tENS5_IJNS4_6LayoutINS5_IJiNS5_IJNSA_ILi2EEEiEEEiEEENS5_IJlNS5_IJSB_SL_EEElEEEEENSK_INS5_IJNS5_IJSG_iEEENS5_IJSH_iEEEiEEENS5_IJNS5_IJSH_NSA_ILi8192EEEEEENS5_IJSB_lEEElEEEEEEEESJ_NS5_IJlSB_lEEENS4_8TiledMMAINS4_8MMA_AtomIJNS4_4SM904GMMA6SPARSE31GMMA_64x64x64_F32E4M3E4M3_SS_TNILNS14_7ScaleInE1ELS17_1ELNS14_9SparseSelE0EEEEEENSK_INS5_IJSL_SB_SB_EEENS5_IJSB_NSA_ILi0EEES1C_EEEEENS5_IJNS4_10UnderscoreES1F_S1F_EEEEENS4_13SM90_TMA_LOADENS4_14ComposedLayoutINS4_7SwizzleILi2ELi4ELi3EEENS4_25smem_sparse_ptr_flag_bitsILi2ELi8EEENSK_INS5_IJNS5_IJSB_NSA_ILi8EEEEEENS5_IJSL_SG_EEEEEENS5_IJNS5_IJS1C_SH_EEESO_EEEEEEEvNS4_8identityES1I_NS1J_INS1K_ILi3ELi4ELi3EEENS4_18smem_ptr_flag_bitsILi8EEENSK_INS5_IJS1O_SH_EEENS5_IJSH_SB_EEEEEEEvS1W_EENS_8epilogue10collective6detail29Sm90TmaWarpSpecializedAdapterINS26_15DefaultEpilogueIfNS5_IJSB_llEEES2A_NS25_6thread17LinearCombinationIfLi1EffLNS2B_9ScaleType4KindE0ELNS_15FloatRoundStyleE2EfEENS1_15EpilogueDefaultEEEEEvvEEEEvNT_6ParamsE)
        /*0014*/ 	.word	0x00000000


	//----- nvinfo : EIATTR_MIN_STACK_SIZE
	.align		4
.L_14:
        /*0018*/ 	.byte	0x04, 0x12
        /*001a*/ 	.short	(.L_16 - .L_15)
	.align		4
.L_15:
        /*001c*/ 	.word	index@(_ZN7cutlass13device_kernelINS_4gemm6kernel13GemmUniversalIN4cute5tupleIJiiiiEEENS1_10collective13CollectiveMmaINS1_43MainloopSm90TmaGmmaWarpSpecializedSparseFP8ILi8ENS5_IJNS4_1CILi1EEESB_SB_EEENS1_35KernelTmaWarpSpecializedCooperativeEEENS5_IJNSA_ILi256EEENSA_ILi64EEENSA_ILi128EEEEEENS_12float_e4m3_tENS5_IJNS4_6LayoutINS5_IJiNS5_IJNSA_ILi2EEEiEEEiEEENS5_IJlNS5_IJSB_SL_EEElEEEEENSK_INS5_IJNS5_IJSG_iEEENS5_IJSH_iEEEiEEENS5_IJNS5_IJSH_NSA_ILi8192EEEEEENS5_IJSB_lEEElEEEEEEEESJ_NS5_IJlSB_lEEENS4_8TiledMMAINS4_8MMA_AtomIJNS4_4SM904GMMA6SPARSE31GMMA_64x64x64_F32E4M3E4M3_SS_TNILNS14_7ScaleInE1ELS17_1ELNS14_9SparseSelE0EEEEEENSK_INS5_IJSL_SB_SB_EEENS5_IJSB_NSA_ILi0EEES1C_EEEEENS5_IJNS4_10UnderscoreES1F_S1F_EEEEENS4_13SM90_TMA_LOADENS4_14ComposedLayoutINS4_7SwizzleILi2ELi4ELi3EEENS4_25smem_sparse_ptr_flag_bitsILi2ELi8EEENSK_INS5_IJNS5_IJSB_NSA_ILi8EEEEEENS5_IJSL_SG_EEEEEENS5_IJNS5_IJS1C_SH_EEESO_EEEEEEEvNS4_8identityES1I_NS1J_INS1K_ILi3ELi4ELi3EEENS4_18smem_ptr_flag_bitsILi8EEENSK_INS5_IJS1O_SH_EEENS5_IJSH_SB_EEEEEEEvS1W_EENS_8epilogue10collective6detail29Sm90TmaWarpSpecializedAdapterINS26_15DefaultEpilogueIfNS5_IJSB_llEEES2A_NS25_6thread17LinearCombinationIfLi1EffLNS2B_9ScaleType4KindE0ELNS_15FloatRoundStyleE2EfEENS1_15EpilogueDefaultEEEEEvvEEEEvNT_6ParamsE)
        /*0020*/ 	.word	0x00000000
.L_16:


//--------------------- .nv.compat                --------------------------
	.section	.nv.compat,"",@"SHT_CUDA_COMPAT_INFO"
	.align	4
        /*0000*/ 	.byte	0x02, 0x09, 0x01, 0x00, 0x02, 0x02, 0x04, 0x00, 0x02, 0x05, 0x05, 0x00, 0x03, 0x07, 0x01, 0x01
        /*0010*/ 	.byte	0x02, 0x03, 0x01, 0x00, 0x02, 0x06, 0x01, 0x00, 0x04, 0x0b, 0x08, 0x00, 0x00, 0x00, 0x00, 0x00
        /*0020*/ 	.byte	0x00, 0x00, 0x00, 0x00


//--------------------- .nv.info._ZN7cutlass13device_kernelINS_4gemm6kernel13GemmUniversalIN4cute5tupleIJiiiiEEENS1_10collective13CollectiveMmaINS1_43MainloopSm90TmaGmmaWarpSpecializedSparseFP8ILi8ENS5_IJNS4_1CILi1EEESB_SB_EEENS1_35KernelTmaWarpSpecializedCooperativeEEENS5_IJNSA_ILi256EEENSA_ILi64EEENSA_ILi128EEEEEENS_12float_e4m3_tENS5_IJNS4_6LayoutINS5_IJiNS5_IJNSA_ILi2EEEiEEEiEEENS5_IJlNS5_IJSB_SL_EEElEEEEENSK_INS5_IJNS5_IJSG_iEEENS5_IJSH_iEEEiEEENS5_IJNS5_IJSH_NSA_ILi8192EEEEEENS5_IJSB_lEEElEEEEEEEESJ_NS5_IJlSB_lEEENS4_8TiledMMAINS4_8MMA_AtomIJNS4_4SM904GMMA6SPARSE31GMMA_64x64x64_F32E4M3E4M3_SS_TNILNS14_7ScaleInE1ELS17_1ELNS14_9SparseSelE0EEEEEENSK_INS5_IJSL_SB_SB_EEENS5_IJSB_NSA_ILi0EEES1C_EEEEENS5_IJNS4_10UnderscoreES1F_S1F_EEEEENS4_13SM90_TMA_LOADENS4_14ComposedLayoutINS4_7SwizzleILi2ELi4ELi3EEENS4_25smem_sparse_ptr_flag_bitsILi2ELi8EEENSK_INS5_IJNS5_IJSB_NSA_ILi8EEEEEENS5_IJSL_SG_EEEEEENS5_IJNS5_IJS1C_SH_EEESO_EEEEEEEvNS4_8identityES1I_NS1J_INS1K_ILi3ELi4ELi3EEENS4_18smem_ptr_flag_bitsILi8EEENSK_INS5_IJS1O_SH_EEENS5_IJSH_SB_EEEEEEEvS1W_EENS_8epilogue10collective6detail29Sm90TmaWarpSpecializedAdapterINS26_15DefaultEpilogueIfNS5_IJSB_llEEES2A_NS25_6thread17LinearCombinationIfLi1EffLNS2B_9ScaleType4KindE0ELNS_15FloatRoundStyleE2EfEENS1_15EpilogueDefaultEEEEEvvEEEEvNT_6ParamsE --------------------------
	.section	.nv.info._ZN7cutlass13device_kernelINS_4gemm6kernel13GemmUniversalIN4cute5tupleIJiiiiEEENS1_10collective13CollectiveMmaINS1_43MainloopSm90TmaGmmaWarpSpecializedSparseFP8ILi8ENS5_IJNS4_1CILi1EEESB_SB_EEENS1_35KernelTmaWarpSpecializedCooperativeEEENS5_IJNSA_ILi256EEENSA_ILi64EEENSA_ILi128EEEEEENS_12float_e4m3_tENS5_IJNS4_6LayoutINS5_IJiNS5_IJNSA_ILi2EEEiEEEiEEENS5_IJlNS5_IJSB_SL_EEElEEEEENSK_INS5_IJNS5_IJSG_iEEENS5_IJSH_iEEEiEEENS5_IJNS5_IJSH_NSA_ILi8192EEEEEENS5_IJSB_lEEElEEEEEEEESJ_NS5_IJlSB_lEEENS4_8TiledMMAINS4_8MMA_AtomIJNS4_4SM904GMMA6SPARSE31GMMA_64x64x64_F32E4M3E4M3_SS_TNILNS14_7ScaleInE1ELS17_1ELNS14_9SparseSelE0EEEEEENSK_INS5_IJSL_SB_SB_EEENS5_IJSB_NSA_ILi0EEES1C_EEEEENS5_IJNS4_10UnderscoreES1F_S1F_EEEEENS4_13SM90_TMA_LOADENS4_14ComposedLayoutINS4_7SwizzleILi2ELi4ELi3EEENS4_25smem_sparse_ptr_flag_bitsILi2ELi8EEENSK_INS5_IJNS5_IJSB_NSA_ILi8EEEEEENS5_IJSL_SG_EEEEEENS5_IJNS5_IJS1C_SH_EEESO_EEEEEEEvNS4_8identityES1I_NS1J_INS1K_ILi3ELi4ELi3EEENS4_18smem_ptr_flag_bitsILi8EEENSK_INS5_IJS1O_SH_EEENS5_IJSH_SB_EEEEEEEvS1W_EENS_8epilogue10collective6detail29Sm90TmaWarpSpecializedAdapterINS26_15DefaultEpilogueIfNS5_IJSB_llEEES2A_NS25_6thread17LinearCombinationIfLi1EffLNS2B_9ScaleType4KindE0ELNS_15FloatRoundStyleE2EfEENS1_15EpilogueDefaultEEEEEvvEEEEvNT_6ParamsE,"",@"SHT_CUDA_INFO"
	.sectionflags	@""
	.align	4


	//----- nvinfo : EIATTR_CUDA_API_VERSION
	.align		4
        /*0000*/ 	.byte	0x04, 0x37
        /*0002*/ 	.short	(.L_18 - .L_17)
.L_17:
        /*0004*/ 	.word	0x00000082


	//----- nvinfo : EIATTR_KPARAM_INFO
	.align		4
.L_18:
        /*0008*/ 	.byte	0x04, 0x17
        /*000a*/ 	.short	(.L_20 - .L_19)
.L_19:
        /*000c*/ 	.word	0x00000000
        /*0010*/ 	.short	0x0000
        /*0012*/ 	.short	0x0070
        /*0014*/ 	.byte	0x00, 0xf0, 0x01, 0x14


	//----- nvinfo : EIATTR_SPARSE_MMA_MASK
	.align		4
.L_20:
        /*0018*/ 	.byte	0x03, 0x50
        /*001a*/ 	.short	0x0001


	//----- nvinfo : EIATTR_MAXREG_COUNT
	.align		4
        /*001c*/ 	.byte	0x03, 0x1b
        /*001e*/ 	.short	0x00a8


	//----- nvinfo : EIATTR_NUM_BARRIERS
	.align		4
        /*0020*/ 	.byte	0x02, 0x4c
        /*0022*/ 	.byte	0x01
	.zero		1


	//----- nvinfo : EIATTR_MERCURY_ISA_VERSION
	.align		4
        /*0024*/ 	.byte	0x03, 0x5f
        /*0026*/ 	.short	0x0101


	//----- nvinfo : EIATTR_INT_WARP_WIDE_INSTR_OFFSETS
	.align		4
        /*0028*/ 	.byte	0x04, 0x31
        /*002a*/ 	.short	(.L_22 - .L_21)


	//   ....[0]....
.L_21:
        /*002c*/ 	.word	0x000004c0


	//   ....[1]....
        /*0030*/ 	.word	0x000004d0


	//   ....[2]....
        /*0034*/ 	.word	0x000005b0


	//----- nvinfo : EIATTR_COOP_GROUP_MASK_REGIDS
	.align		4
.L_22:
        /*0038*/ 	.byte	0x04, 0x29
        /*003a*/ 	.short	(.L_24 - .L_23)


	//   ....[0]....
.L_23:
        /*003c*/ 	.word	0xffffffff


	//   ....[1]....
        /*0040*/ 	.word	0xffffffff


	//   ....[2]....
        /*0044*/ 	.word	0xffffffff


	//   ....[3]....
        /*0048*/ 	.word	0xffffffff


	//   ....[4]....
        /*004c*/ 	.word	0xffffffff


	//----- nvinfo : EIATTR_COOP_GROUP_INSTR_OFFSETS
	.align		4
.L_24:
        /*0050*/ 	.byte	0x04, 0x28
        /*0052*/ 	.short	(.L_26 - .L_25)


	//   ....[0]....
.L_25:
        /*0054*/ 	.word	0x00000060


	//   ....[1]....
        /*0058*/ 	.word	0x00000070


	//   ....[2]....
        /*005c*/ 	.word	0x00000160


	//   ....[3]....
        /*0060*/ 	.word	0x000003a0


	//   ....[4]....
        /*0064*/ 	.word	0x000010b0


	//----- nvinfo : EIATTR_REG_RECONFIG
	.align		4
.L_26:
        /*0068*/ 	.byte	0x01, 0x54
	.zero		2


	//----- nvinfo : EIATTR_MBARRIER_INSTR_OFFSETS
	.align		4
        /*006c*/ 	.byte	0x04, 0x39
        /*006e*/ 	.short	(.L_28 - .L_27)


	//   ....[0]....
.L_27:
        /*0070*/ 	.word	0x00000280
        /*0074*/ 	.word	0x000000ff
        /*0078*/ 	.word	0x00000000
        /*007c*/ 	.short	0x0100
        /*007e*/ 	.byte	0x08
	.zero		1


	//   ....[1]....
        /*0080*/ 	.word	0x00000290
        /*0084*/ 	.word	0x000000ff
        /*0088*/ 	.word	0x00000040
        /*008c*/ 	.short	0x0100
        /*008e*/ 	.byte	0x08
	.zero		1


	//   ....[2]....
        /*0090*/ 	.word	0x000002a0
        /*0094*/ 	.word	0x000000ff
        /*0098*/ 	.word	0x00000008
        /*009c*/ 	.short	0x0100
        /*009e*/ 	.byte	0x08
	.zero		1


	//   ....[3]....
        /*00a0*/ 	.word	0x000002b0
        /*00a4*/ 	.word	0x000000ff
        /*00a8*/ 	.word	0x00000048
        /*00ac*/ 	.short	0x0100
        /*00ae*/ 	.byte	0x08
	.zero		1


	//   ....[4]....
        /*00b0*/ 	.word	0x000002c0
        /*00b4*/ 	.word	0x000000ff
        /*00b8*/ 	.word	0x00000010
        /*00bc*/ 	.short	0x0100
        /*00be*/ 	.byte	0x08
	.zero		1


	//   ....[5]....
        /*00c0*/ 	.word	0x000002d0
        /*00c4*/ 	.word	0x000000ff
        /*00c8*/ 	.word	0x00000050
        /*00cc*/ 	.short	0x0100
        /*00ce*/ 	.byte	0x08
	.zero		1


	//   ....[6]....
        /*00d0*/ 	.word	0x000002e0
        /*00d4*/ 	.word	0x000000ff
        /*00d8*/ 	.word	0x00000018
        /*00dc*/ 	.short	0x0100
        /*00de*/ 	.byte	0x08
	.zero		1


	//   ....[7]....
        /*00e0*/ 	.word	0x000002f0
        /*00e4*/ 	.word	0x000000ff
        /*00e8*/ 	.word	0x00000058
        /*00ec*/ 	.short	0x0100
        /*00ee*/ 	.byte	0x08
	.zero		1


	//   ....[8]....
        /*00f0*/ 	.word	0x00000300
        /*00f4*/ 	.word	0x000000ff
        /*00f8*/ 	.word	0x00000020
        /*00fc*/ 	.short	0x0100
        /*00fe*/ 	.byte	0x08
	.zero		1


	//   ....[9]....
        /*0100*/ 	.word	0x00000310
        /*0104*/ 	.word	0x000000ff
        /*0108*/ 	.word	0x00000060
        /*010c*/ 	.short	0x0100
        /*010e*/ 	.byte	0x08
	.zero		1


	//   ....[10]....
        /*0110*/ 	.word	0x00000320
        /*0114*/ 	.word	0x000000ff
        /*0118*/ 	.word	0x00000028
        /*011c*/ 	.short	0x0100
        /*011e*/ 	.byte	0x08
	.zero		1


	//   ....[11]....
        /*0120*/ 	.word	0x00000330
        /*0124*/ 	.word	0x000000ff
        /*0128*/ 	.word	0x00000068
        /*012c*/ 	.short	0x0100
        /*012e*/ 	.byte	0x08
	.zero		1


	//   ....[12]....
        /*0130*/ 	.word	0x00000340
        /*0134*/ 	.word	0x000000ff
        /*0138*/ 	.word	0x00000030
        /*013c*/ 	.short	0x0100
        /*013e*/ 	.byte	0x08
	.zero		1


	//   ....[13]....
        /*0140*/ 	.word	0x00000350
        /*0144*/ 	.word	0x000000ff
        /*0148*/ 	.word	0x00000070
        /*014c*/ 	.short	0x0100
        /*014e*/ 	.byte	0x08
	.zero		1


	//   ....[14]....
        /*0150*/ 	.word	0x00000360
        /*0154*/ 	.word	0x000000ff
        /*0158*/ 	.word	0x00000038
        /*015c*/ 	.short	0x0100
        /*015e*/ 	.byte	0x08
	.zero		1


	//   ....[15]....
        /*0160*/ 	.word	0x00000370
        /*0164*/ 	.word	0x000000ff
        /*0168*/ 	.word	0x00000078
        /*016c*/ 	.short	0x0100
        /*016e*/ 	.byte	0x08
	.zero		1


	//   ....[16]....
        /*0170*/ 	.word	0x00000620
        /*0174*/ 	.word	0x000000ff
        /*0178*/ 	.word	0x00000090
        /*017c*/ 	.short	0x0100
        /*017e*/ 	.byte	0x06
	.zero		1


	//   ....[17]....
        /*0180*/ 	.word	0x00000680
        /*0184*/ 	.word	0x000000ff
        /*0188*/ 	.word	0x00000098
        /*018c*/ 	.short	0x0100
        /*018e*/ 	.byte	0x06
	.zero		1


	//   ....[18]....
        /*0190*/ 	.word	0x00001830
        /*0194*/ 	.word	0x000000ff
        /*0198*/ 	.word	0x00000000
        /*019c*/ 	.short	0x010a
        /*019e*/ 	.byte	0x0c
	.zero		1


	//   ....[19]....
        /*01a0*/ 	.word	0x00001920
        /*01a4*/ 	.word	0x000000ff
        /*01a8*/ 	.word	0x00000000
        /*01ac*/ 	.short	0x010a
        /*01ae*/ 	.byte	0x0c
	.zero		1


	//   ....[20]....
        /*01b0*/ 	.word	0x00002010
        /*01b4*/ 	.word	0x000000ff
        /*01b8*/ 	.word	0x00000000
        /*01bc*/ 	.short	0x0101
        /*01be*/ 	.byte	0x07
	.zero		1


	//   ....[21]....
        /*01c0*/ 	.word	0x00008180
        /*01c4*/ 	.word	0x00000014
        /*01c8*/ 	.word	0x00000040
        /*01cc*/ 	.short	0x010a
        /*01ce*/ 	.byte	0x3f
	.zero		1


	//   ....[22]....
        /*01d0*/ 	.word	0x00008610
        /*01d4*/ 	.word	0x00000006
        /*01d8*/ 	.word	0x00000098
        /*01dc*/ 	.short	0x0101
        /*01de*/ 	.byte	0x3f
	.zero		1


	//   ....[23]....
        /*01e0*/ 	.word	0x00008d20
        /*01e4*/ 	.word	0x00000005
        /*01e8*/ 	.word	0x00000000
        /*01ec*/ 	.short	0x010a
        /*01ee*/ 	.byte	0x3f
	.zero		1


	//   ....[24]....
        /*01f0*/ 	.word	0x00008da0
        /*01f4*/ 	.word	0x00000007
        /*01f8*/ 	.word	0x00000000
        /*01fc*/ 	.short	0x010a
        /*01fe*/ 	.byte	0x3f
	.zero		1


	//   ....[25]....
        /*0200*/ 	.word	0x00008e30
        /*0204*/ 	.word	0x00000006
        /*0208*/ 	.word	0x00000000
        /*020c*/ 	.short	0x010a
        /*020e*/ 	.byte	0x3f
	.zero		1


	//   ....[26]....
        /*0210*/ 	.word	0x00008ec0
        /*0214*/ 	.word	0x00000007
        /*0218*/ 	.word	0x00000000
        /*021c*/ 	.short	0x010a
        /*021e*/ 	.byte	0x3f
	.zero		1


	//   ....[27]....
        /*0220*/ 	.word	0x00008f50
        /*0224*/ 	.word	0x00000006
        /*0228*/ 	.word	0x00000000
        /*022c*/ 	.short	0x010a
        /*022e*/ 	.byte	0x3f
	.zero		1


	//   ....[28]....
        /*0230*/ 	.word	0x00008fe0
        /*0234*/ 	.word	0x00000007
        /*0238*/ 	.word	0x00000000
        /*023c*/ 	.short	0x010a
        /*023e*/ 	.byte	0x3f
	.zero		1


	//   ....[29]....
        /*0240*/ 	.word	0x00009070
        /*0244*/ 	.word	0x00000006
        /*0248*/ 	.word	0x00000000
        /*024c*/ 	.short	0x010a
        /*024e*/ 	.byte	0x3f
	.zero		1


	//   ....[30]....
        /*0250*/ 	.word	0x00009100
        /*0254*/ 	.word	0x00000003
        /*0258*/ 	.word	0x00000000
        /*025c*/ 	.short	0x010a
        /*025e*/ 	.byte	0x3f
	.zero		1


	//   ....[31]....
        /*0260*/ 	.word	0x00009170
        /*0264*/ 	.word	0x0000000b
        /*0268*/ 	.word	0x00000000
        /*026c*/ 	.short	0x010a
        /*026e*/ 	.byte	0x3f
	.zero		1


	//   ....[32]....
        /*0270*/ 	.word	0x00009240
        /*0274*/ 	.word	0x00000014
        /*0278*/ 	.word	0x00000040
        /*027c*/ 	.short	0x010a
        /*027e*/ 	.byte	0x3f
	.zero		1


	//   ....[33]....
        /*0280*/ 	.word	0x00009320
        /*0284*/ 	.word	0x00000005
        /*0288*/ 	.word	0x00000000
        /*028c*/ 	.short	0x010a
        /*028e*/ 	.byte	0x3f
	.zero		1


	//   ....[34]....
        /*0290*/ 	.word	0x00009370
        /*0294*/ 	.word	0x00000007
        /*0298*/ 	.word	0x00000000
        /*029c*/ 	.short	0x010a
        /*029e*/ 	.byte	0x3f
	.zero		1


	//   ....[35]....
        /*02a0*/ 	.word	0x000093c0
        /*02a4*/ 	.word	0x00000006
        /*02a8*/ 	.word	0x00000000
        /*02ac*/ 	.short	0x010a
        /*02ae*/ 	.byte	0x3f
	.zero		1


	//   ....[36]....
        /*02b0*/ 	.word	0x00009410
        /*02b4*/ 	.word	0x00000007
        /*02b8*/ 	.word	0x00000000
        /*02bc*/ 	.short	0x010a
        /*02be*/ 	.byte	0x3f
	.zero		1


	//   ....[37]....
        /*02c0*/ 	.word	0x00009460
        /*02c4*/ 	.word	0x00000006
        /*02c8*/ 	.word	0x00000000
        /*02cc*/ 	.short	0x010a
        /*02ce*/ 	.byte	0x3f
	.zero		1


	//   ....[38]....
        /*02d0*/ 	.word	0x000094b0
        /*02d4*/ 	.word	0x00000007
        /*02d8*/ 	.word	0x00000000
        /*02dc*/ 	.short	0x010a
        /*02de*/ 	.byte	0x3f
	.zero		1


	//   ....[39]....
        /*02e0*/ 	.word	0x00009500
        /*02e4*/ 	.word	0x00000006
        /*02e8*/ 	.word	0x00000000
        /*02ec*/ 	.short	0x010a
        /*02ee*/ 	.byte	0x3f
	.zero		1


	//----- nvinfo : EIATTR_NUM_MBARRIERS
	.align		4
.L_28:
        /*02f0*/ 	.byte	0x03, 0x38
        /*02f2*/ 	.short	0x0012


	//----- nvinfo : EIATTR_EXIT_INSTR_OFFSETS
	.align		4
        /*02f4*/ 	.byte	0x04, 0x1c
        /*02f6*/ 	.short	(.L_30 - .L_29)


	//   ....[0]....
.L_29:
        /*02f8*/ 	.word	0x000006d0


	//   ....[1]....
        /*02fc*/ 	.word	0x00000f80


	//   ....[2]....
        /*0300*/ 	.word	0x000077d0


	//   ....[3]....
        /*0304*/ 	.word	0x00007e00


	//   ....[4]....
        /*0308*/ 	.word	0x00009150


	//----- nvinfo : EIATTR_MAX_THREADS
	.align		4
.L_30:
        /*030c*/ 	.byte	0x04, 0x05
        /*030e*/ 	.short	(.L_32 - .L_31)
.L_31:
        /*0310*/ 	.word	0x00000180
        /*0314*/ 	.word	0x00000001
        /*0318*/ 	.word	0x00000001


	//----- nvinfo : EIATTR_CRS_STACK_SIZE
	.align		4
.L_32:
        /*031c*/ 	.byte	0x04, 0x1e
        /*031e*/ 	.short	(.L_34 - .L_33)
.L_33:
        /*0320*/ 	.word	0x00000000


	//----- nvinfo : EIATTR_CBANK_PARAM_SIZE
	.align		4
.L_34:
        /*0324*/ 	.byte	0x03, 0x19
        /*0326*/ 	.short	0x0570


	//----- nvinfo : EIATTR_PARAM_CBANK
	.align		4
        /*0328*/ 	.byte	0x04, 0x0a
        /*032a*/ 	.short	(.L_36 - .L_35)
	.align		4
.L_35:
        /*032c*/ 	.word	index@(.nv.constant0._ZN7cutlass13device_kernelINS_4gemm6kernel13GemmUniversalIN4cute5tupleIJiiiiEEENS1_10collective13CollectiveMmaINS1_43MainloopSm90TmaGmmaWarpSpecializedSparseFP8ILi8ENS5_IJNS4_1CILi1EEESB_SB_EEENS1_35KernelTmaWarpSpecializedCooperativeEEENS5_IJNSA_ILi256EEENSA_ILi64EEENSA_ILi128EEEEEENS_12float_e4m3_tENS5_IJNS4_6LayoutINS5_IJiNS5_IJNSA_ILi2EEEiEEEiEEENS5_IJlNS5_IJSB_SL_EEElEEEEENSK_INS5_IJNS5_IJSG_iEEENS5_IJSH_iEEEiEEENS5_IJNS5_IJSH_NSA_ILi8192EEEEEENS5_IJSB_lEEElEEEEEEEESJ_NS5_IJlSB_lEEENS4_8TiledMMAINS4_8MMA_AtomIJNS4_4SM904GMMA6SPARSE31GMMA_64x64x64_F32E4M3E4M3_SS_TNILNS14_7ScaleInE1ELS17_1ELNS14_9SparseSelE0EEEEEENSK_INS5_IJSL_SB_SB_EEENS5_IJSB_NSA_ILi0EEES1C_EEEEENS5_IJNS4_10UnderscoreES1F_S1F_EEEEENS4_13SM90_TMA_LOADENS4_14ComposedLayoutINS4_7SwizzleILi2ELi4ELi3EEENS4_25smem_sparse_ptr_flag_bitsILi2ELi8EEENSK_INS5_IJNS5_IJSB_NSA_ILi8EEEEEENS5_IJSL_SG_EEEEEENS5_IJNS5_IJS1C_SH_EEESO_EEEEEEEvNS4_8identityES1I_NS1J_INS1K_ILi3ELi4ELi3EEENS4_18smem_ptr_flag_bitsILi8EEENSK_INS5_IJS1O_SH_EEENS5_IJSH_SB_EEEEEEEvS1W_EENS_8epilogue10collective6detail29Sm90TmaWarpSpecializedAdapterINS26_15DefaultEpilogueIfNS5_IJSB_llEEES2A_NS25_6thread17LinearCombinationIfLi1EffLNS2B_9ScaleType4KindE0ELNS_15FloatRoundStyleE2EfEENS1_15EpilogueDefaultEEEEEvvEEEEvNT_6ParamsE)
        /*0330*/ 	.short	0x0210
        /*0332*/ 	.short	0x0570


	//----- nvinfo : EIATTR_SW_WAR
	.align		4
.L_36:
        /*0334*/ 	.byte	0x04, 0x36
        /*0336*/ 	.short	(.L_38 - .L_37)
.L_37:
        /*0338*/ 	.word	0x00000008
.L_38:


//--------------------- .nv.callgraph             --------------------------
	.section	.nv.callgraph,"",@"SHT_CUDA_CALLGRAPH"
	.align	4
	.sectionentsize	8
	.align		4
        /*0000*/ 	.word	0x00000000
	.align		4
        /*0004*/ 	.word	0xffffffff
	.align		4
        /*0008*/ 	.word	0x00000000
	.align		4
        /*000c*/ 	.word	0xfffffffe
	.align		4
        /*0010*/ 	.word	0x00000000
	.align		4
        /*0014*/ 	.word	0xfffffffd
	.align		4
        /*0018*/ 	.word	0x00000000
	.align		4
        /*001c*/ 	.word	0xfffffffc


//--------------------- .nv.constant4             --------------------------
	.section	.nv.constant4,"a",@progbits
	.align	8
	.align		8
.nv.constant4:
        /*0000*/ 	.dword	_ZN39_INTERNAL_668a33a1_4_k_cu_d2a2b3ff_27974cuda3std3__45__cpo5beginE
	.align		8
        /*0008*/ 	.dword	_ZN39_INTERNAL_668a33a1_4_k_cu_d2a2b3ff_27974cuda3std3__45__cpo3endE
	.align		8
        /*0010*/ 	.dword	_ZN39_INTERNAL_668a33a1_4_k_cu_d2a2b3ff_27974cuda3std3__45__cpo6cbeginE
	.align		8
        /*0018*/ 	.dword	_ZN39_INTERNAL_668a33a1_4_k_cu_d2a2b3ff_27974cuda3std3__45__cpo4cendE
	.align		8
        /*0020*/ 	.dword	_ZN39_INTERNAL_668a33a1_4_k_cu_d2a2b3ff_27974cuda3std3__441_GLOBAL__N__668a33a1_4_k_cu_d2a2b3ff_27976ignoreE
	.align		8
        /*0028*/ 	.dword	_ZN39_INTERNAL_668a33a1_4_k_cu_d2a2b3ff_27974cuda3std3__419piecewise_constructE
	.align		8
        /*0030*/ 	.dword	_ZN39_INTERNAL_668a33a1_4_k_cu_d2a2b3ff_27974cuda3std3__48in_placeE
	.align		8
        /*0038*/ 	.dword	_ZN39_INTERNAL_668a33a1_4_k_cu_d2a2b3ff_27974cuda3std6ranges3__45__cpo4swapE
	.align		8
        /*0040*/ 	.dword	_ZN39_INTERNAL_668a33a1_4_k_cu_d2a2b3ff_27974cuda3std6ranges3__45__cpo9iter_moveE
	.align		8
        /*0048*/ 	.dword	_ZN39_INTERNAL_668a33a1_4_k_cu_d2a2b3ff_27974cute7productE
	.align		8
        /*0050*/ 	.dword	_ZN39_INTERNAL_668a33a1_4_k_cu_d2a2b3ff_27974cute1_E


//--------------------- .text._ZN7cutlass13device_kernelINS_4gemm6kernel13GemmUniversalIN4cute5tupleIJiiiiEEENS1_10collective13CollectiveMmaINS1_43MainloopSm90TmaGmmaWarpSpecializedSparseFP8ILi8ENS5_IJNS4_1CILi1EEESB_SB_EEENS1_35KernelTmaWarpSpecializedCooperativeEEENS5_IJNSA_ILi256EEENSA_ILi64EEENSA_ILi128EEEEEENS_12float_e4m3_tENS5_IJNS4_6LayoutINS5_IJiNS5_IJNSA_ILi2EEEiEEEiEEENS5_IJlNS5_IJSB_SL_EEElEEEEENSK_INS5_IJNS5_IJSG_iEEENS5_IJSH_iEEEiEEENS5_IJNS5_IJSH_NSA_ILi8192EEEEEENS5_IJSB_lEEElEEEEEEEESJ_NS5_IJlSB_lEEENS4_8TiledMMAINS4_8MMA_AtomIJNS4_4SM904GMMA6SPARSE31GMMA_64x64x64_F32E4M3E4M3_SS_TNILNS14_7ScaleInE1ELS17_1ELNS14_9SparseSelE0EEEEEENSK_INS5_IJSL_SB_SB_EEENS5_IJSB_NSA_ILi0EEES1C_EEEEENS5_IJNS4_10UnderscoreES1F_S1F_EEEEENS4_13SM90_TMA_LOADENS4_14ComposedLayoutINS4_7SwizzleILi2ELi4ELi3EEENS4_25smem_sparse_ptr_flag_bitsILi2ELi8EEENSK_INS5_IJNS5_IJSB_NSA_ILi8EEEEEENS5_IJSL_SG_EEEEEENS5_IJNS5_IJS1C_SH_EEESO_EEEEEEEvNS4_8identityES1I_NS1J_INS1K_ILi3ELi4ELi3EEENS4_18smem_ptr_flag_bitsILi8EEENSK_INS5_IJS1O_SH_EEENS5_IJSH_SB_EEEEEEEvS1W_EENS_8epilogue10collective6detail29Sm90TmaWarpSpecializedAdapterINS26_15DefaultEpilogueIfNS5_IJSB_llEEES2A_NS25_6thread17LinearCombinationIfLi1EffLNS2B_9ScaleType4KindE0ELNS_15FloatRoundStyleE2EfEENS1_15EpilogueDefaultEEEEEvvEEEEvNT_6ParamsE --------------------------
	.section	.text._ZN7cutlass13device_kernelINS_4gemm6kernel13GemmUniversalIN4cute5tupleIJiiiiEEENS1_10collective13CollectiveMmaINS1_43MainloopSm90TmaGmmaWarpSpecializedSparseFP8ILi8ENS5_IJNS4_1CILi1EEESB_SB_EEENS1_35KernelTmaWarpSpecializedCooperativeEEENS5_IJNSA_ILi256EEENSA_ILi64EEENSA_ILi128EEEEEENS_12float_e4m3_tENS5_IJNS4_6LayoutINS5_IJiNS5_IJNSA_ILi2EEEiEEEiEEENS5_IJlNS5_IJSB_SL_EEElEEEEENSK_INS5_IJNS5_IJSG_iEEENS5_IJSH_iEEEiEEENS5_IJNS5_IJSH_NSA_ILi8192EEEEEENS5_IJSB_lEEElEEEEEEEESJ_NS5_IJlSB_lEEENS4_8TiledMMAINS4_8MMA_AtomIJNS4_4SM904GMMA6SPARSE31GMMA_64x64x64_F32E4M3E4M3_SS_TNILNS14_7ScaleInE1ELS17_1ELNS14_9SparseSelE0EEEEEENSK_INS5_IJSL_SB_SB_EEENS5_IJSB_NSA_ILi0EEES1C_EEEEENS5_IJNS4_10UnderscoreES1F_S1F_EEEEENS4_13SM90_TMA_LOADENS4_14ComposedLayoutINS4_7SwizzleILi2ELi4ELi3EEENS4_25smem_sparse_ptr_flag_bitsILi2ELi8EEENSK_INS5_IJNS5_IJSB_NSA_ILi8EEEEEENS5_IJSL_SG_EEEEEENS5_IJNS5_IJS1C_SH_EEESO_EEEEEEEvNS4_8identityES1I_NS1J_INS1K_ILi3ELi4ELi3EEENS4_18smem_ptr_flag_bitsILi8EEENSK_INS5_IJS1O_SH_EEENS5_IJSH_SB_EEEEEEEvS1W_EENS_8epilogue10collective6detail29Sm90TmaWarpSpecializedAdapterINS26_15DefaultEpilogueIfNS5_IJSB_llEEES2A_NS25_6thread17LinearCombinationIfLi1EffLNS2B_9ScaleType4KindE0ELNS_15FloatRoundStyleE2EfEENS1_15EpilogueDefaultEEEEEvvEEEEvNT_6ParamsE,"ax",@progbits
	.align	128
.text._ZN7cutlass13device_kernelINS_4gemm6kernel13GemmUniversalIN4cute5tupleIJiiiiEEENS1_10collective13CollectiveMmaINS1_43MainloopSm90TmaGmmaWarpSpecializedSparseFP8ILi8ENS5_IJNS4_1CILi1EEESB_SB_EEENS1_35KernelTmaWarpSpecializedCooperativeEEENS5_IJNSA_ILi256EEENSA_ILi64EEENSA_ILi128EEEEEENS_12float_e4m3_tENS5_IJNS4_6LayoutINS5_IJiNS5_IJNSA_ILi2EEEiEEEiEEENS5_IJlNS5_IJSB_SL_EEElEEEEENSK_INS5_IJNS5_IJSG_iEEENS5_IJSH_iEEEiEEENS5_IJNS5_IJSH_NSA_ILi8192EEEEEENS5_IJSB_lEEElEEEEEEEESJ_NS5_IJlSB_lEEENS4_8TiledMMAINS4_8MMA_AtomIJNS4_4SM904GMMA6SPARSE31GMMA_64x64x64_F32E4M3E4M3_SS_TNILNS14_7ScaleInE1ELS17_1ELNS14_9SparseSelE0EEEEEENSK_INS5_IJSL_SB_SB_EEENS5_IJSB_NSA_ILi0EEES1C_EEEEENS5_IJNS4_10UnderscoreES1F_S1F_EEEEENS4_13SM90_TMA_LOADENS4_14ComposedLayoutINS4_7SwizzleILi2ELi4ELi3EEENS4_25smem_sparse_ptr_flag_bitsILi2ELi8EEENSK_INS5_IJNS5_IJSB_NSA_ILi8EEEEEENS5_IJSL_SG_EEEEEENS5_IJNS5_IJS1C_SH_EEESO_EEEEEEEvNS4_8identityES1I_NS1J_INS1K_ILi3ELi4ELi3EEENS4_18smem_ptr_flag_bitsILi8EEENSK_INS5_IJS1O_SH_EEENS5_IJSH_SB_EEEEEEEvS1W_EENS_8epilogue10collective6detail29Sm90TmaWarpSpecializedAdapterINS26_15DefaultEpilogueIfNS5_IJSB_llEEES2A_NS25_6thread17LinearCombinationIfLi1EffLNS2B_9ScaleType4KindE0ELNS_15FloatRoundStyleE2EfEENS1_15EpilogueDefaultEEEEEvvEEEEvNT_6ParamsE:
        .type           _ZN7cutlass13device_kernelINS_4gemm6kernel13GemmUniversalIN4cute5tupleIJiiiiEEENS1_10collective13CollectiveMmaINS1_43MainloopSm90TmaGmmaWarpSpecializedSparseFP8ILi8ENS5_IJNS4_1CILi1EEESB_SB_EEENS1_35KernelTmaWarpSpecializedCooperativeEEENS5_IJNSA_ILi256EEENSA_ILi64EEENSA_ILi128EEEEEENS_12float_e4m3_tENS5_IJNS4_6LayoutINS5_IJiNS5_IJNSA_ILi2EEEiEEEiEEENS5_IJlNS5_IJSB_SL_EEElEEEEENSK_INS5_IJNS5_IJSG_iEEENS5_IJSH_iEEEiEEENS5_IJNS5_IJSH_NSA_ILi8192EEEEEENS5_IJSB_lEEElEEEEEEEESJ_NS5_IJlSB_lEEENS4_8TiledMMAINS4_8MMA_AtomIJNS4_4SM904GMMA6SPARSE31GMMA_64x64x64_F32E4M3E4M3_SS_TNILNS14_7ScaleInE1ELS17_1ELNS14_9SparseSelE0EEEEEENSK_INS5_IJSL_SB_SB_EEENS5_IJSB_NSA_ILi0EEES1C_EEEEENS5_IJNS4_10UnderscoreES1F_S1F_EEEEENS4_13SM90_TMA_LOADENS4_14ComposedLayoutINS4_7SwizzleILi2ELi4ELi3EEENS4_25smem_sparse_ptr_flag_bitsILi2ELi8EEENSK_INS5_IJNS5_IJSB_NSA_ILi8EEEEEENS5_IJSL_SG_EEEEEENS5_IJNS5_IJS1C_SH_EEESO_EEEEEEEvNS4_8identityES1I_NS1J_INS1K_ILi3ELi4ELi3EEENS4_18smem_ptr_flag_bitsILi8EEENSK_INS5_IJS1O_SH_EEENS5_IJSH_SB_EEEEEEEvS1W_EENS_8epilogue10collective6detail29Sm90TmaWarpSpecializedAdapterINS26_15DefaultEpilogueIfNS5_IJSB_llEEES2A_NS25_6thread17LinearCombinationIfLi1EffLNS2B_9ScaleType4KindE0ELNS_15FloatRoundStyleE2EfEENS1_15EpilogueDefaultEEEEEvvEEEEvNT_6ParamsE,@function
        .size           _ZN7cutlass13device_kernelINS_4gemm6kernel13GemmUniversalIN4cute5tupleIJiiiiEEENS1_10collective13CollectiveMmaINS1_43MainloopSm90TmaGmmaWarpSpecializedSparseFP8ILi8ENS5_IJNS4_1CILi1EEESB_SB_EEENS1_35KernelTmaWarpSpecializedCooperativeEEENS5_IJNSA_ILi256EEENSA_ILi64EEENSA_ILi128EEEEEENS_12float_e4m3_tENS5_IJNS4_6LayoutINS5_IJiNS5_IJNSA_ILi2EEEiEEEiEEENS5_IJlNS5_IJSB_SL_EEElEEEEENSK_INS5_IJNS5_IJSG_iEEENS5_IJSH_iEEEiEEENS5_IJNS5_IJSH_NSA_ILi8192EEEEEENS5_IJSB_lEEElEEEEEEEESJ_NS5_IJlSB_lEEENS4_8TiledMMAINS4_8MMA_AtomIJNS4_4SM904GMMA6SPARSE31GMMA_64x64x64_F32E4M3E4M3_SS_TNILNS14_7ScaleInE1ELS17_1ELNS14_9SparseSelE0EEEEEENSK_INS5_IJSL_SB_SB_EEENS5_IJSB_NSA_ILi0EEES1C_EEEEENS5_IJNS4_10UnderscoreES1F_S1F_EEEEENS4_13SM90_TMA_LOADENS4_14ComposedLayoutINS4_7SwizzleILi2ELi4ELi3EEENS4_25smem_sparse_ptr_flag_bitsILi2ELi8EEENSK_INS5_IJNS5_IJSB_NSA_ILi8EEEEEENS5_IJSL_SG_EEEEEENS5_IJNS5_IJS1C_SH_EEESO_EEEEEEEvNS4_8identityES1I_NS1J_INS1K_ILi3ELi4ELi3EEENS4_18smem_ptr_flag_bitsILi8EEENSK_INS5_IJS1O_SH_EEENS5_IJSH_SB_EEEEEEEvS1W_EENS_8epilogue10collective6detail29Sm90TmaWarpSpecializedAdapterINS26_15DefaultEpilogueIfNS5_IJSB_llEEES2A_NS25_6thread17LinearCombinationIfLi1EffLNS2B_9ScaleType4KindE0ELNS_15FloatRoundStyleE2EfEENS1_15EpilogueDefaultEEEEEvvEEEEvNT_6ParamsE,(.L_x_196 - _ZN7cutlass13device_kernelINS_4gemm6kernel13GemmUniversalIN4cute5tupleIJiiiiEEENS1_10collective13CollectiveMmaINS1_43MainloopSm90TmaGmmaWarpSpecializedSparseFP8ILi8ENS5_IJNS4_1CILi1EEESB_SB_EEENS1_35KernelTmaWarpSpecializedCooperativeEEENS5_IJNSA_ILi256EEENSA_ILi64EEENSA_ILi128EEEEEENS_12float_e4m3_tENS5_IJNS4_6LayoutINS5_IJiNS5_IJNSA_ILi2EEEiEEEiEEENS5_IJlNS5_IJSB_SL_EEElEEEEENSK_INS5_IJNS5_IJSG_iEEENS5_IJSH_iEEEiEEENS5_IJNS5_IJSH_NSA_ILi8192EEEEEENS5_IJSB_lEEElEEEEEEEESJ_NS5_IJlSB_lEEENS4_8TiledMMAINS4_8MMA_AtomIJNS4_4SM904GMMA6SPARSE31GMMA_64x64x64_F32E4M3E4M3_SS_TNILNS14_7ScaleInE1ELS17_1ELNS14_9SparseSelE0EEEEEENSK_INS5_IJSL_SB_SB_EEENS5_IJSB_NSA_ILi0EEES1C_EEEEENS5_IJNS4_10UnderscoreES1F_S1F_EEEEENS4_13SM90_TMA_LOADENS4_14ComposedLayoutINS4_7SwizzleILi2ELi4ELi3EEENS4_25smem_sparse_ptr_flag_bitsILi2ELi8EEENSK_INS5_IJNS5_IJSB_NSA_ILi8EEEEEENS5_IJSL_SG_EEEEEENS5_IJNS5_IJS1C_SH_EEESO_EEEEEEEvNS4_8identityES1I_NS1J_INS1K_ILi3ELi4ELi3EEENS4_18smem_ptr_flag_bitsILi8EEENSK_INS5_IJS1O_SH_EEENS5_IJSH_SB_EEEEEEEvS1W_EENS_8epilogue10collective6detail29Sm90TmaWarpSpecializedAdapterINS26_15DefaultEpilogueIfNS5_IJSB_llEEES2A_NS25_6thread17LinearCombinationIfLi1EffLNS2B_9ScaleType4KindE0ELNS_15FloatRoundStyleE2EfEENS1_15EpilogueDefaultEEEEEvvEEEEvNT_6ParamsE)
        .other          _ZN7cutlass13device_kernelINS_4gemm6kernel13GemmUniversalIN4cute5tupleIJiiiiEEENS1_10collective13CollectiveMmaINS1_43MainloopSm90TmaGmmaWarpSpecializedSparseFP8ILi8ENS5_IJNS4_1CILi1EEESB_SB_EEENS1_35KernelTmaWarpSpecializedCooperativeEEENS5_IJNSA_ILi256EEENSA_ILi64EEENSA_ILi128EEEEEENS_12float_e4m3_tENS5_IJNS4_6LayoutINS5_IJiNS5_IJNSA_ILi2EEEiEEEiEEENS5_IJlNS5_IJSB_SL_EEElEEEEENSK_INS5_IJNS5_IJSG_iEEENS5_IJSH_iEEEiEEENS5_IJNS5_IJSH_NSA_ILi8192EEEEEENS5_IJSB_lEEElEEEEEEEESJ_NS5_IJlSB_lEEENS4_8TiledMMAINS4_8MMA_AtomIJNS4_4SM904GMMA6SPARSE31GMMA_64x64x64_F32E4M3E4M3_SS_TNILNS14_7ScaleInE1ELS17_1ELNS14_9SparseSelE0EEEEEENSK_INS5_IJSL_SB_SB_EEENS5_IJSB_NSA_ILi0EEES1C_EEEEENS5_IJNS4_10UnderscoreES1F_S1F_EEEEENS4_13SM90_TMA_LOADENS4_14ComposedLayoutINS4_7SwizzleILi2ELi4ELi3EEENS4_25smem_sparse_ptr_flag_bitsILi2ELi8EEENSK_INS5_IJNS5_IJSB_NSA_ILi8EEEEEENS5_IJSL_SG_EEEEEENS5_IJNS5_IJS1C_SH_EEESO_EEEEEEEvNS4_8identityES1I_NS1J_INS1K_ILi3ELi4ELi3EEENS4_18smem_ptr_flag_bitsILi8EEENSK_INS5_IJS1O_SH_EEENS5_IJSH_SB_EEEEEEEvS1W_EENS_8epilogue10collective6detail29Sm90TmaWarpSpecializedAdapterINS26_15DefaultEpilogueIfNS5_IJSB_llEEES2A_NS25_6thread17LinearCombinationIfLi1EffLNS2B_9ScaleType4KindE0ELNS_15FloatRoundStyleE2EfEENS1_15EpilogueDefaultEEEEEvvEEEEvNT_6ParamsE,@"STO_CUDA_ENTRY STV_DEFAULT"
_ZN7cutlass13device_kernelINS_4gemm6kernel13GemmUniversalIN4cute5tupleIJiiiiEEENS1_10collective13CollectiveMmaINS1_43MainloopSm90TmaGmmaWarpSpecializedSparseFP8ILi8ENS5_IJNS4_1CILi1EEESB_SB_EEENS1_35KernelTmaWarpSpecializedCooperativeEEENS5_IJNSA_ILi256EEENSA_ILi64EEENSA_ILi128EEEEEENS_12float_e4m3_tENS5_IJNS4_6LayoutINS5_IJiNS5_IJNSA_ILi2EEEiEEEiEEENS5_IJlNS5_IJSB_SL_EEElEEEEENSK_INS5_IJNS5_IJSG_iEEENS5_IJSH_iEEEiEEENS5_IJNS5_IJSH_NSA_ILi8192EEEEEENS5_IJSB_lEEElEEEEEEEESJ_NS5_IJlSB_lEEENS4_8TiledMMAINS4_8MMA_AtomIJNS4_4SM904GMMA6SPARSE31GMMA_64x64x64_F32E4M3E4M3_SS_TNILNS14_7ScaleInE1ELS17_1ELNS14_9SparseSelE0EEEEEENSK_INS5_IJSL_SB_SB_EEENS5_IJSB_NSA_ILi0EEES1C_EEEEENS5_IJNS4_10UnderscoreES1F_S1F_EEEEENS4_13SM90_TMA_LOADENS4_14ComposedLayoutINS4_7SwizzleILi2ELi4ELi3EEENS4_25smem_sparse_ptr_flag_bitsILi2ELi8EEENSK_INS5_IJNS5_IJSB_NSA_ILi8EEEEEENS5_IJSL_SG_EEEEEENS5_IJNS5_IJS1C_SH_EEESO_EEEEEEEvNS4_8identityES1I_NS1J_INS1K_ILi3ELi4ELi3EEENS4_18smem_ptr_flag_bitsILi8EEENSK_INS5_IJS1O_SH_EEENS5_IJSH_SB_EEEEEEEvS1W_EENS_8epilogue10collective6detail29Sm90TmaWarpSpecializedAdapterINS26_15DefaultEpilogueIfNS5_IJSB_llEEES2A_NS25_6thread17LinearCombinationIfLi1EffLNS2B_9ScaleType4KindE0ELNS_15FloatRoundStyleE2EfEENS1_15EpilogueDefaultEEEEEvvEEEEvNT_6ParamsE:
[----:B------:R-:W-:Y:S01]  /*0000*/  LDC R1, c[0x0][0x28] ;  /* 0x00000a00ff017b82 */ /* 0x000fe20000000800 */
[----:B------:R-:W0:Y:S01]  /*0010*/  S2R R4, SR_TID.X ;  /* 0x0000000000047919 */ /* 0x000e220000002100 */
[----:B------:R-:W-:Y:S01]  /*0020*/  ELECT P0, URZ, PT ;  /* 0x00000000003f782f */ /* 0x000fe20003800000 */
[----:B------:R-:W-:Y:S01]  /*0030*/  BSSY B0, `(.L_x_0) ;  /* 0x0000012000007945 */ /* 0x000fe20003800000 */
[--C-:B0-----:R-:W-:Y:S02]  /*0040*/  SHF.R.U32.HI R2, RZ, 0x5, R4.reuse ;  /* 0x00000005ff027819 */ /* 0x101fe40000011604 */
[----:B------:R-:W-:-:S03]  /*0050*/  SHF.R.U32.HI R7, RZ, 0x7, R4 ;  /* 0x00000007ff077819 */ /* 0x000fc60000011604 */
[----:B------:R-:W0:Y:S04]  /*0060*/  SHFL.IDX PT, R6, R2, RZ, 0x1f ;  /* 0x00001fff02067589 */ /* 0x000e2800000e0000 */
[----:B------:R1:W2:Y:S01]  /*0070*/  SHFL.IDX PT, R5, R7, RZ, 0x1f ;  /* 0x00001fff07057589 */ /* 0x0002a200000e0000 */
[----:B0-----:R-:W-:-:S13]  /*0080*/  ISETP.NE.OR P0, PT, R6, RZ, !P0 ;  /* 0x000000ff0600720c */ /* 0x001fda0004705670 */
[----:B-12---:R-:W-:Y:S05]  /*0090*/  @P0 BRA `(.L_x_1) ;  /* 0x00000000002c0947 */ /* 0x006fea0003800000 */
[----:B------:R-:W-:Y:S02]  /*00a0*/  ULDC.64 UR4, c[0x0][0x198] ;  /* 0x0000660000047ab9 */ /* 0x000fe40000000a00 */
[----:B------:R-:W-:Y:S02]  /*00b0*/  UIADD3 UR6, UP0, UR4, 0xf0, URZ ;  /* 0x000000f004067890 */ /* 0x000fe4000ff1e03f */
[----:B------:R-:W-:Y:S02]  /*00c0*/  UIADD3 UR8, UP1, UR4, 0x1f0, URZ ;  /* 0x000001f004087890 */ /* 0x000fe4000ff3e03f */
[----:B------:R-:W-:Y:S02]  /*00d0*/  UIADD3 UR4, UP2, UR4, 0x2f0, URZ ;  /* 0x000002f004047890 */ /* 0x000fe4000ff5e03f */
[----:B------:R-:W-:Y:S02]  /*00e0*/  UIADD3.X UR7, URZ, UR5, URZ, UP0, !UPT ;  /* 0x000000053f077290 */ /* 0x000fe400087fe43f */
[----:B------:R-:W-:-:S02]  /*00f0*/  UIADD3.X UR9, URZ, UR5, URZ, UP1, !UPT ;  /* 0x000000053f097290 */ /* 0x000fc40008ffe43f */
[----:B------:R-:W-:-:S05]  /*0100*/  UIADD3.X UR5, URZ, UR5, URZ, UP2, !UPT ;  /* 0x000000053f057290 */ /* 0x000fca00097fe43f */
[----:B------:R0:W-:Y:S02]  /*0110*/  UTMACCTL.PF [UR6] ;  /* 0x00000000060079b9 */ /* 0x0001e40008040000 */
[----:B------:R0:W-:Y:S02]  /*0120*/  UTMACCTL.PF [UR8] ;  /* 0x00000000080079b9 */ /* 0x0001e40008040000 */
[----:B------:R0:W-:Y:S02]  /*0130*/  UTMACCTL.PF [UR4] ;  /* 0x00000000040079b9 */ /* 0x0001e40008040000 */
[----:B0-----:R-:W-:Y:S01]  /*0140*/  NOP ;  /* 0x0000000000007918 */ /* 0x001fe20000000000 */
.L_x_1:
[----:B------:R-:W-:Y:S05]  /*0150*/  BSYNC B0 ;  /* 0x0000000000007941 */ /* 0x000fea0003800000 */
.L_x_0:
[----:B------:R-:W0:Y:S02]  /*0160*/  SHFL.IDX PT, R0, R2, RZ, 0x1f ;  /* 0x00001fff02007589 */ /* 0x000e2400000e0000 */
[----:B0-----:R-:W-:-:S13]  /*0170*/  ISETP.NE.AND P0, PT, R0, RZ, PT ;  /* 0x000000ff0000720c */ /* 0x001fda0003f05270 */
[----:B------:R-:W-:Y:S05]  /*0180*/  @P0 BRA `(.L_x_2) ;  /* 0x0000000000840947 */ /* 0x000fea0003800000 */
[----:B------:R-:W-:Y:S01]  /*0190*/  ELECT P0, URZ, PT ;  /* 0x00000000003f782f */ /* 0x000fe20003800000 */
[----:B------:R-:W-:-:S12]  /*01a0*/  BSSY B0, `(.L_x_2) ;  /* 0x000001f000007945 */ /* 0x000fd80003800000 */
[----:B------:R-:W-:Y:S05]  /*01b0*/  @!P0 BRA `(.L_x_3) ;  /* 0x0000000000748947 */ /* 0x000fea0003800000 */
[----:B------:R-:W0:Y:S01]  /*01c0*/  S2UR UR8, SR_CgaCtaId ;  /* 0x00000000000879c3 */ /* 0x000e220000008800 */
[----:B------:R-:W-:Y:S01]  /*01d0*/  UMOV UR4, 0x400 ;  /* 0x0000040000047882 */ /* 0x000fe20000000000 */
[----:B------:R-:W-:Y:S01]  /*01e0*/  UMOV UR5, 0x1 ;  /* 0x0000000100057882 */ /* 0x000fe20000000000 */
[----:B------:R-:W-:Y:S02]  /*01f0*/  UMOV UR6, 0x100 ;  /* 0x0000010000067882 */ /* 0x000fe40000000000 */
[----:B------:R-:W-:-:S04]  /*0200*/  UIADD3 UR6, -UR6, 0x100000, URZ ;  /* 0x0010000006067890 */ /* 0x000fc8000fffe13f */
[----:B------:R-:W-:Y:S02]  /*0210*/  USHF.L.U32 UR7, UR6, 0xb, URZ ;  /* 0x0000000b06077899 */ /* 0x000fe4000800063f */
[----:B------:R-:W-:Y:S02]  /*0220*/  USHF.L.U32 UR6, UR6, 0x1, URZ ;  /* 0x0000000106067899 */ /* 0x000fe4000800063f */
[----:B0-----:R-:W-:Y:S02]  /*0230*/  ULEA UR8, UR8, UR4, 0x18 ;  /* 0x0000000408087291 */ /* 0x001fe4000f8ec03f */
[----:B------:R-:W-:-:S04]  /*0240*/  UIADD3 UR4, -UR5, 0x100000, URZ ;  /* 0x0010000005047890 */ /* 0x000fc8000fffe13f */
[----:B------:R-:W-:Y:S02]  /*0250*/  USHF.L.U32 UR5, UR4, 0xb, URZ ;  /* 0x0000000b04057899 */ /* 0x000fe4000800063f */
[----:B------:R-:W-:Y:S01]  /*0260*/  USHF.L.U32 UR4, UR4, 0x1, URZ ;  /* 0x0000000104047899 */ /* 0x000fe2000800063f */
[----:B------:R-:W0:Y:S11]  /*0270*/  FENCE.VIEW.ASYNC.S ;  /* 0x00000000000073c6 */ /* 0x000e360000000000 */
[----:B0-----:R0:W1:Y:S01]  /*0280*/  SYNCS.EXCH.64 URZ, [UR8], UR4 ;  /* 0x00000004083f75b2 */ /* 0x0010620008000100 */
[----:B------:R0:W2:Y:S01]  /*0290*/  SYNCS.EXCH.64 URZ, [UR8+0x40], UR6 ;  /* 0x00004006083f75b2 */ /* 0x0000a20008000100 */
[----:B------:R0:W3:Y:S01]  /*02a0*/  SYNCS.EXCH.64 URZ, [UR8+0x8], UR4 ;  /* 0x00000804083f75b2 */ /* 0x0000e20008000100 */
[----:B------:R0:W4:Y:S01]  /*02b0*/  SYNCS.EXCH.64 URZ, [UR8+0x48], UR6 ;  /* 0x00004806083f75b2 */ /* 0x0001220008000100 */
[----:B------:R0:W0:Y:S01]  /*02c0*/  SYNCS.EXCH.64 URZ, [UR8+0x10], UR4 ;  /* 0x00001004083f75b2 */ /* 0x0000220008000100 */
        /* <DEDUP_REMOVED lines=11> */
[----:B------:R-:W-:Y:S01]  /*0380*/  NOP ;  /* 0x0000000000007918 */ /* 0x000fe20000000000 */
.L_x_3:
[----:B0-----:R-:W-:Y:S05]  /*0390*/  BSYNC B0 ;  /* 0x0000000000007941 */ /* 0x001fea0003800000 */
.L_x_2:
[----:B------:R-:W0:Y:S01]  /*03a0*/  SHFL.IDX PT, R2, R2, RZ, 0x1f ;  /* 0x00001fff02027589 */ /* 0x000e2200000e0000 */
[----:B------:R-:W5:Y:S01]  /*03b0*/  LDC R0, c[0x0][0x75c] ;  /* 0x0001d700ff007b82 */ /* 0x000f620000000800 */
[----:B------:R-:W-:Y:S02]  /*03c0*/  ELECT P0, URZ, PT ;  /* 0x00000000003f782f */ /* 0x000fe40003800000 */
[----:B------:R-:W-:Y:S01]  /*03d0*/  SHF.R.S32.HI R3, RZ, 0x1f, R6 ;  /* 0x0000001fff037819 */ /* 0x000fe20000011406 */
[----:B------:R-:W1:Y:S01]  /*03e0*/  S2R R9, SR_CTAID.Y ;  /* 0x0000000000097919 */ /* 0x000e620000002600 */
[----:B------:R-:W-:Y:S01]  /*03f0*/  UMOV UR4, 0x20 ;  /* 0x0000002000047882 */ /* 0x000fe20000000000 */
[C---:B------:R-:W-:Y:S01]  /*0400*/  ISETP.NE.AND P2, PT, R5.reuse, RZ, PT ;  /* 0x000000ff0500720c */ /* 0x040fe20003f45270 */
[----:B------:R-:W-:Y:S01]  /*0410*/  VIADD R8, R5, 0xffffffff ;  /* 0xffffffff05087836 */ /* 0x000fe20000000000 */
[----:B------:R-:W2:Y:S01]  /*0420*/  S2R R10, SR_CTAID.X ;  /* 0x00000000000a7919 */ /* 0x000ea20000002500 */
[----:B------:R-:W-:Y:S01]  /*0430*/  LEA.HI R3, R3, R6, RZ, 0x2 ;  /* 0x0000000603037211 */ /* 0x000fe200078f10ff */
[----:B------:R-:W-:Y:S01]  /*0440*/  NOP ;  /* 0x0000000000007918 */ /* 0x000fe20000000000 */
[----:B------:R-:W-:Y:S01]  /*0450*/  NOP ;  /* 0x0000000000007918 */ /* 0x000fe20000000000 */
[----:B------:R-:W-:-:S02]  /*0460*/  LOP3.LUT R92, R92, 0xfffff7ff, RZ, 0xc0, !PT ;  /* 0xfffff7ff5c5c7812 */ /* 0x000fc400078ec0ff */
[----:B------:R-:W-:Y:S02]  /*0470*/  LOP3.LUT R3, R3, 0xfffffffc, RZ, 0xc0, !PT ;  /* 0xfffffffc03037812 */ /* 0x000fe400078ec0ff */
[----:B------:R-:W-:-:S03]  /*0480*/  ISETP.GE.U32.AND P1, PT, R8, 0x2, PT ;  /* 0x000000020800780c */ /* 0x000fc60003f26070 */
[----:B------:R-:W-:Y:S01]  /*0490*/  IMAD.IADD R6, R6, 0x1, -R3 ;  /* 0x0000000106067824 */ /* 0x000fe200078e0a03 */
[----:B0-----:R-:W-:Y:S02]  /*04a0*/  ISETP.NE.OR P0, PT, R2, RZ, !P0 ;  /* 0x000000ff0200720c */ /* 0x001fe40004705670 */
[----:B-----5:R-:W-:-:S11]  /*04b0*/  ISETP.NE.AND P3, PT, R0, 0x1, PT ;  /* 0x000000010000780c */ /* 0x020fd60003f65270 */
[----:B------:R-:W-:Y:S01]  /*04c0*/  VOTEU.ALL UP0, P0 ;  /* 0x00000000003f7886 */ /* 0x000fe20000000000 */
[----:B------:R-:W-:Y:S01]  /*04d0*/  VOTEU.ALL UP1, P0 ;  /* 0x00000000003f7886 */ /* 0x000fe20000020000 */
[----:B------:R-:W2:Y:S01]  /*04e0*/  @P3 LDC R11, c[0x0][0x10] ;  /* 0x00000400ff0b3b82 */ /* 0x000ea20000000800 */
[----:B-1----:R-:W-:Y:S01]  /*04f0*/  @P3 IMAD.MOV.U32 R2, RZ, RZ, R9 ;  /* 0x000000ffff023224 */ /* 0x002fe200078e0009 */
[----:B------:R-:W-:Y:S01]  /*0500*/  @P3 LOP3.LUT R92, R92, 0x800, RZ, 0xfc, !PT ;  /* 0x000008005c5c3812 */ /* 0x000fe200078efcff */
[----:B------:R-:W-:Y:S01]  /*0510*/  @!UP0 UMOV UR6, 0x400 ;  /* 0x0000040000068882 */ /* 0x000fe20000000000 */
[----:B------:R-:W-:-:S04]  /*0520*/  @!UP0 UIADD3 UR4, -UR4, 0x100000, URZ ;  /* 0x0010000004048890 */ /* 0x000fc8000fffe13f */
[----:B------:R-:W-:Y:S02]  /*0530*/  @!UP0 USHF.L.U32 UR5, UR4, 0xb, URZ ;  /* 0x0000000b04058899 */ /* 0x000fe4000800063f */
[----:B------:R-:W-:Y:S01]  /*0540*/  @!UP0 USHF.L.U32 UR4, UR4, 0x1, URZ ;  /* 0x0000000104048899 */ /* 0x000fe2000800063f */
[----:B------:R-:W-:Y:S01]  /*0550*/  @P3 IMAD.MOV.U32 R3, RZ, RZ, RZ ;  /* 0x000000ffff033224 */ /* 0x000fe200078e00ff */
[----:B------:R-:W0:Y:S08]  /*0560*/  @!UP0 S2UR UR7, SR_CgaCtaId ;  /* 0x00000000000789c3 */ /* 0x000e300000008800 */
[----:B------:R-:W1:Y:S01]  /*0570*/  @!P3 LDC R12, c[0x0][0xc] ;  /* 0x00000300ff0cbb82 */ /* 0x000e620000000800 */
[----:B--2---:R-:W-:-:S04]  /*0580*/  @P3 IMAD.WIDE.U32 R2, R10, R11, R2 ;  /* 0x0000000b0a023225 */ /* 0x004fc800078e0002 */
[----:B------:R-:W-:Y:S01]  /*0590*/  IMAD.MOV.U32 R11, RZ, RZ, RZ ;  /* 0x000000ffff0b7224 */ /* 0x000fe200078e00ff */
[----:B0-----:R-:W-:Y:S01]  /*05a0*/  @!UP0 ULEA UR6, UR7, UR6, 0x18 ;  /* 0x0000000607068291 */ /* 0x001fe2000f8ec03f */
[----:B------:R-:W-:Y:S01]  /*05b0*/  VOTEU.ALL UP0, P0 ;  /* 0x00000000003f7886 */ /* 0x000fe20000000000 */
[----:B------:R-:W-:-:S04]  /*05c0*/  ISETP.NE.AND P0, PT, R6, 0x3, PT ;  /* 0x000000030600780c */ /* 0x000fc80003f05270 */
[----:B------:R-:W-:Y:S01]  /*05d0*/  ISETP.EQ.OR P0, PT, R6, RZ, !P0 ;  /* 0x000000ff0600720c */ /* 0x000fe20004702670 */
[----:B-1----:R-:W-:-:S03]  /*05e0*/  @!P3 IMAD.WIDE.U32 R12, R12, R9, R10 ;  /* 0x000000090c0cb225 */ /* 0x002fc600078e000a */
[----:B------:R-:W-:Y:S01]  /*05f0*/  ISETP.EQ.AND P0, PT, R5, RZ, P0 ;  /* 0x000000ff0500720c */ /* 0x000fe20000702270 */
[----:B------:R-:W-:Y:S01]  /*0600*/  @P3 IMAD.MOV.U32 R5, RZ, RZ, RZ ;  /* 0x000000ffff053224 */ /* 0x000fe200078e00ff */
[----:B------:R-:W0:Y:S02]  /*0610*/  FENCE.VIEW.ASYNC.S ;  /* 0x00000000000073c6 */ /* 0x000e240000000000 */
[----:B0-----:R0:W3:Y:S01]  /*0620*/  @!UP0 SYNCS.EXCH.64 URZ, [UR6+0x90], UR4 ;  /* 0x00009004063f85b2 */ /* 0x0010e20008000100 */
[----:B------:R-:W-:Y:S01]  /*0630*/  @!P3 MOV R2, R12 ;  /* 0x0000000c0002b202 */ /* 0x000fe20000000f00 */
[----:B------:R-:W-:Y:S01]  /*0640*/  @P3 IMAD.IADD R3, R3, 0x1, R5 ;  /* 0x0000000103033824 */ /* 0x000fe200078e0205 */
[----:B------:R-:W-:Y:S01]  /*0650*/  SEL R5, RZ, 0x1, !P0 ;  /* 0x00000001ff057807 */ /* 0x000fe20004000000 */
[----:B------:R-:W-:-:S03]  /*0660*/  @!P3 IMAD.MOV.U32 R3, RZ, RZ, R13 ;  /* 0x000000ffff03b224 */ /* 0x000fc600078e000d */
[----:B------:R-:W-:Y:S01]  /*0670*/  SEL R5, R5, 0x2, P1 ;  /* 0x0000000205057807 */ /* 0x000fe20000800000 */
[----:B------:R0:W3:Y:S01]  /*0680*/  @!UP1 SYNCS.EXCH.64 URZ, [UR6+0x98], UR4 ;  /* 0x00009804063f95b2 */ /* 0x0000e20008000100 */
[----:B------:R-:W-:Y:S01]  /*0690*/  NOP ;  /* 0x0000000000007918 */ /* 0x000fe20000000000 */
[----:B---34-:R-:W-:Y:S06]  /*06a0*/  BAR.SYNC.DEFER_BLOCKING 0x0 ;  /* 0x0000000000007b1d */ /* 0x018fec0000010000 */
[----:B------:R-:W-:Y:S05]  /*06b0*/  @!P2 BRA `(.L_x_4) ;  /* 0x000000700048a947 */ /* 0x000fea0003800000 */
[----:B------:R-:W-:-:S13]  /*06c0*/  ISETP.GT.U32.AND P0, PT, R8, 0x1, PT ;  /* 0x000000010800780c */ /* 0x000fda0003f04070 */
[----:B0-----:R-:W-:Y:S05]  /*06d0*/  @P0 EXIT ;  /* 0x000000000000094d */ /* 0x001fea0003800000 */
[----:B------:R-:W-:Y:S01]  /*06e0*/  ULDC.64 UR4, c[0x0][0x750] ;  /* 0x0001d40000047ab9 */ /* 0x000fe20000000a00 */
[----:B------:R-:W-:Y:S01]  /*06f0*/  PRMT R13, RZ, 0x7610, R13 ;  /* 0x00007610ff0d7816 */ /* 0x000fe2000000000d */
[----:B------:R-:W-:Y:S01]  /*0700*/  IMAD.MOV.U32 R8, RZ, RZ, -0x1 ;  /* 0xffffffffff087424 */ /* 0x000fe200078e00ff */
[----:B------:R-:W-:Y:S01]  /*0710*/  ISETP.GE.U32.AND P0, PT, R2, UR4, PT ;  /* 0x0000000402007c0c */ /* 0x000fe2000bf06070 */
[----:B------:R-:W-:Y:S02]  /*0720*/  IMAD.MOV.U32 R12, RZ, RZ, -0x1 ;  /* 0xffffffffff0c7424 */ /* 0x000fe400078e00ff */
[----:B------:R-:W-:Y:S01]  /*0730*/  IMAD.MOV.U32 R6, RZ, RZ, -0x1 ;  /* 0xffffffffff067424 */ /* 0x000fe200078e00ff */
[----:B------:R-:W-:-:S13]  /*0740*/  ISETP.GE.U32.AND.EX P0, PT, R3, UR5, PT, P0 ;  /* 0x0000000503007c0c */ /* 0x000fda000bf06100 */
[----:B------:R-:W-:Y:S05]  /*0750*/  @P0 BRA `(.L_x_5) ;  /* 0x0000000400580947 */ /* 0x000fea0003800000 */
[----:B------:R-:W0:Y:S01]  /*0760*/  LDC.64 R20, c[0x0][0x728] ;  /* 0x0001ca00ff147b82 */ /* 0x000e220000000a00 */
[----:B------:R-:W-:Y:S02]  /*0770*/  IMAD.MOV.U32 R12, RZ, RZ, R2 ;  /* 0x000000ffff0c7224 */ /* 0x000fe400078e0002 */
[----:B------:R-:W-:-:S05]  /*0780*/  IMAD.MOV.U32 R13, RZ, RZ, R3 ;  /* 0x000000ffff0d7224 */ /* 0x000fca00078e0003 */
[----:B------:R-:W1:Y:S08]  /*0790*/  LDC R8, c[0x0][0x730] ;  /* 0x0001cc00ff087b82 */ /* 0x000e700000000800 */
[----:B------:R-:W2:Y:S01]  /*07a0*/  LDC.64 R22, c[0x0][0x720] ;  /* 0x0001c800ff167b82 */ /* 0x000ea20000000a00 */
[----:B0-----:R-:W-:-:S04]  /*07b0*/  ISETP.NE.U32.AND P0, PT, R20, RZ, PT ;  /* 0x000000ff1400720c */ /* 0x001fc80003f05070 */
[----:B------:R-:W-:-:S13]  /*07c0*/  ISETP.NE.AND.EX P0, PT, R21, RZ, PT, P0 ;  /* 0x000000ff1500720c */ /* 0x000fda0003f05300 */
[----:B-12---:R-:W-:Y:S05]  /*07d0*/  @!P0 BRA `(.L_x_6) ;  /* 0x0000000000288947 */ /* 0x006fea0003800000 */
[----:B------:R-:W0:Y:S02]  /*07e0*/  LDC R17, c[0x0][0x734] ;  /* 0x0001cd00ff117b82 */ /* 0x000e240000000800 */
[----:B0-----:R-:W-:-:S05]  /*07f0*/  IADD3 R17, P0, R2, R17, RZ ;  /* 0x0000001102117210 */ /* 0x001fca0007f1e0ff */
[----:B------:R-:W-:-:S04]  /*0800*/  IMAD.X R19, RZ, RZ, R3, P0 ;  /* 0x000000ffff137224 */ /* 0x000fc800000e0603 */
[----:B------:R-:W-:-:S04]  /*0810*/  IMAD.WIDE.U32 R12, R19, R20, RZ ;  /* 0x00000014130c7225 */ /* 0x000fc800078e00ff */
[----:B------:R-:W-:-:S04]  /*0820*/  IMAD.WIDE.U32 R14, P0, R17, R21, R12 ;  /* 0x00000015110e7225 */ /* 0x000fc8000780000c */
[----:B------:R-:W-:Y:S01]  /*0830*/  IMAD.WIDE.U32 R12, R17, R20, RZ ;  /* 0x00000014110c7225 */ /* 0x000fe200078e00ff */
[----:B------:R-:W-:-:S03]  /*0840*/  IADD3.X R17, RZ, RZ, RZ, P0, !PT ;  /* 0x000000ffff117210 */ /* 0x000fc600007fe4ff */
[----:B------:R-:W-:Y:S01]  /*0850*/  IMAD.MOV.U32 R16, RZ, RZ, R15 ;  /* 0x000000ffff107224 */ /* 0x000fe200078e000f */
[----:B------:R-:W-:-:S05]  /*0860*/  IADD3 RZ, P0, R13, R14, RZ ;  /* 0x0000000e0dff7210 */ /* 0x000fca0007f1e0ff */
[----:B------:R-:W-:-:S08]  /*0870*/  IMAD.WIDE.U32.X R12, R19, R21, R16, P0 ;  /* 0x00000015130c7225 */ /* 0x000fd000000e0410 */
.L_x_6:
[-CC-:B------:R-:W-:Y:S01]  /*0880*/  SHF.R.U64 R27, R12, R8.reuse, R13.reuse ;  /* 0x000000080c1b7219 */ /* 0x180fe2000000120d */
[----:B------:R-:W0:Y:S01]  /*0890*/  LDC.64 R24, c[0x0][0x740] ;  /* 0x0001d000ff187b82 */ /* 0x000e220000000a00 */
[----:B------:R-:W-:Y:S01]  /*08a0*/  SHF.R.U32.HI R8, RZ, R8, R13 ;  /* 0x00000008ff087219 */ /* 0x000fe2000001160d */
[----:B------:R-:W-:Y:S01]  /*08b0*/  ULDC UR4, c[0x0][0x150] ;  /* 0x0000540000047ab9 */ /* 0x000fe20000000800 */
[----:B------:R-:W-:Y:S02]  /*08c0*/  IADD3 R15, P0, RZ, -R27, RZ ;  /* 0x8000001bff0f7210 */ /* 0x000fe40007f1e0ff */
[----:B------:R-:W-:-:S03]  /*08d0*/  I2FP.F32.U32 R6, R10 ;  /* 0x0000000a00067245 */ /* 0x000fc60000201000 */
[----:B------:R-:W-:Y:S01]  /*08e0*/  IMAD.X R17, RZ, RZ, ~R8, P0 ;  /* 0x000000ffff117224 */ /* 0x000fe200000e0e08 */
[----:B------:R-:W1:Y:S01]  /*08f0*/  LDC R14, c[0x0][0x718] ;  /* 0x0001c600ff0e7b82 */ /* 0x000e620000000800 */
[----:B------:R-:W-:Y:S01]  /*0900*/  FMUL R6, R6, UR4 ;  /* 0x0000000406067c20 */ /* 0x000fe20008400000 */
[----:B------:R-:W-:Y:S01]  /*0910*/  IMAD.WIDE.U32 R12, R15, R22, R2 ;  /* 0x000000160f0c7225 */ /* 0x000fe200078e0002 */
[----:B------:R-:W-:-:S03]  /*0920*/  ULDC UR4, c[0x0][0x154] ;  /* 0x0000550000047ab9 */ /* 0x000fc60000000800 */
[----:B------:R-:W-:Y:S01]  /*0930*/  IMAD R8, R17, R22, RZ ;  /* 0x0000001611087224 */ /* 0x000fe200078e02ff */
[----:B------:R-:W2:Y:S01]  /*0940*/  F2I.U32.TRUNC.NTZ R6, R6 ;  /* 0x0000000600067305 */ /* 0x000ea2000020f000 */
[----:B------:R-:W3:Y:S02]  /*0950*/  LDC R11, c[0x0][0x144] ;  /* 0x00005100ff0b7b82 */ /* 0x000ee40000000800 */
[----:B------:R-:W-:Y:S01]  /*0960*/  IMAD R15, R15, R23, R8 ;  /* 0x000000170f0f7224 */ /* 0x000fe200078e0208 */
[----:B------:R-:W-:-:S03]  /*0970*/  I2FP.F32.U32 R8, R9 ;  /* 0x0000000900087245 */ /* 0x000fc60000201000 */
[----:B------:R-:W-:Y:S01]  /*0980*/  IMAD.IADD R13, R13, 0x1, R15 ;  /* 0x000000010d0d7824 */ /* 0x000fe200078e020f */
[----:B0-----:R-:W-:Y:S01]  /*0990*/  ISETP.NE.U32.AND P0, PT, R24, RZ, PT ;  /* 0x000000ff1800720c */ /* 0x001fe20003f05070 */
[----:B------:R-:W0:Y:S03]  /*09a0*/  LDC R17, c[0x0][0x708] ;  /* 0x0001c200ff117b82 */ /* 0x000e260000000800 */
[----:B------:R-:W-:Y:S01]  /*09b0*/  ISETP.NE.AND.EX P0, PT, R25, RZ, PT, P0 ;  /* 0x000000ff1900720c */ /* 0x000fe20003f05300 */
[----:B--2---:R-:W-:-:S04]  /*09c0*/  IMAD.MOV R15, RZ, RZ, -R6 ;  /* 0x000000ffff0f7224 */ /* 0x004fc800078e0a06 */
[----:B------:R-:W2:Y:S01]  /*09d0*/  LDC R19, c[0x0][0x758] ;  /* 0x0001d600ff137b82 */ /* 0x000ea20000000800 */
[-CC-:B-1----:R-:W-:Y:S02]  /*09e0*/  SHF.R.U64 R21, R12, R14.reuse, R13.reuse ;  /* 0x0000000e0c157219 */ /* 0x182fe4000000120d */
[----:B------:R-:W-:-:S05]  /*09f0*/  SHF.R.U32.HI R12, RZ, R14, R13 ;  /* 0x0000000eff0c7219 */ /* 0x000fca000001160d */
[----:B------:R-:W1:Y:S01]  /*0a00*/  LDC R18, c[0x0][0x148] ;  /* 0x00005200ff127b82 */ /* 0x000e620000000800 */
[----:B---3--:R-:W-:Y:S02]  /*0a10*/  IMAD R6, R11, R15, R10 ;  /* 0x0000000f0b067224 */ /* 0x008fe400078e020a */
[----:B------:R-:W-:Y:S01]  /*0a20*/  FMUL R11, R8, UR4 ;  /* 0x00000004080b7c20 */ /* 0x000fe20008400000 */
[----:B------:R-:W-:-:S04]  /*0a30*/  IMAD.MOV.U32 R10, RZ, RZ, -0x1 ;  /* 0xffffffffff0a7424 */ /* 0x000fc800078e00ff */
[----:B------:R-:W3:Y:S01]  /*0a40*/  LDC R23, c[0x0][0x700] ;  /* 0x0001c000ff177b82 */ /* 0x000ee20000000800 */
[-CC-:B0-----:R-:W-:Y:S02]  /*0a50*/  SHF.R.U64 R29, R21, R17.reuse, R12.reuse ;  /* 0x00000011151d7219 */ /* 0x181fe4000000120c */
[----:B------:R-:W-:Y:S01]  /*0a60*/  SHF.R.U32.HI R8, RZ, R17, R12 ;  /* 0x00000011ff087219 */ /* 0x000fe2000001160c */
[----:B------:R-:W-:Y:S01]  /*0a70*/  IMAD.MOV.U32 R12, RZ, RZ, 0x1 ;  /* 0x00000001ff0c7424 */ /* 0x000fe200078e00ff */
[----:B------:R0:W4:Y:S03]  /*0a80*/  F2I.U32.TRUNC.NTZ R17, R11 ;  /* 0x0000000b00117305 */ /* 0x000126000020f000 */
[----:B------:R-:W1:Y:S01]  /*0a90*/  LDC R20, c[0x0][0x748] ;  /* 0x0001d200ff147b82 */ /* 0x000e620000000800 */
[-C--:B--2---:R-:W-:Y:S02]  /*0aa0*/  SHF.L.U32 R10, R10, R19.reuse, RZ ;  /* 0x000000130a0a7219 */ /* 0x084fe400000006ff */
[----:B------:R-:W-:-:S02]  /*0ab0*/  SHF.R.U64 R28, R29, R19, R8 ;  /* 0x000000131d1c7219 */ /* 0x000fc40000001208 */
[----:B------:R-:W-:Y:S02]  /*0ac0*/  LOP3.LUT R16, RZ, R10, RZ, 0x33, !PT ;  /* 0x0000000aff107212 */ /* 0x000fe400078e33ff */
[-C--:B0-----:R-:W-:Y:S01]  /*0ad0*/  SHF.R.U32.HI R11, RZ, R19.reuse, R8 ;  /* 0x00000013ff0b7219 */ /* 0x081fe20000011608 */
[----:B------:R-:W0:Y:S01]  /*0ae0*/  LDC R22, c[0x0][0x738] ;  /* 0x0001ce00ff167b82 */ /* 0x000e220000000800 */
[----:B------:R-:W-:Y:S01]  /*0af0*/  SHF.L.U32 R8, R12, R19, RZ ;  /* 0x000000130c087219 */ /* 0x000fe200000006ff */
[----:B------:R-:W-:-:S06]  /*0b00*/  IMAD.MOV.U32 R10, RZ, RZ, R28 ;  /* 0x000000ffff0a7224 */ /* 0x000fcc00078e001c */
[----:B------:R-:W2:Y:S01]  /*0b10*/  LDC R26, c[0x0][0x710] ;  /* 0x0001c400ff1a7b82 */ /* 0x000ea20000000800 */
[----:B---34-:R-:W-:Y:S05]  /*0b20*/  @!P0 BRA `(.L_x_7) ;  /* 0x0000000000288947 */ /* 0x018fea0003800000 */
[----:B------:R-:W3:Y:S02]  /*0b30*/  LDC R15, c[0x0][0x74c] ;  /* 0x0001d300ff0f7b82 */ /* 0x000ee40000000800 */
[----:B---3--:R-:W-:-:S04]  /*0b40*/  IADD3 R15, P0, R28, R15, RZ ;  /* 0x0000000f1c0f7210 */ /* 0x008fc80007f1e0ff */
[----:B------:R-:W-:-:S05]  /*0b50*/  IADD3.X R19, RZ, R11, RZ, P0, !PT ;  /* 0x0000000bff137210 */ /* 0x000fca00007fe4ff */
[----:B------:R-:W-:-:S04]  /*0b60*/  IMAD.WIDE.U32 R10, R19, R24, RZ ;  /* 0x00000018130a7225 */ /* 0x000fc800078e00ff */
[----:B------:R-:W-:-:S04]  /*0b70*/  IMAD.WIDE.U32 R12, P0, R15, R25, R10 ;  /* 0x000000190f0c7225 */ /* 0x000fc8000780000a */
[----:B------:R-:W-:-:S04]  /*0b80*/  IMAD.WIDE.U32 R10, R15, R24, RZ ;  /* 0x000000180f0a7225 */ /* 0x000fc800078e00ff */
[----:B------:R-:W-:Y:S01]  /*0b90*/  IMAD.X R15, RZ, RZ, RZ, P0 ;  /* 0x000000ffff0f7224 */ /* 0x000fe200000e06ff */
[----:B------:R-:W-:Y:S01]  /*0ba0*/  IADD3 RZ, P0, R11, R12, RZ ;  /* 0x0000000c0bff7210 */ /* 0x000fe20007f1e0ff */
[----:B------:R-:W-:-:S04]  /*0bb0*/  IMAD.MOV.U32 R14, RZ, RZ, R13 ;  /* 0x000000ffff0e7224 */ /* 0x000fc800078e000d */
[----:B------:R-:W-:-:S08]  /*0bc0*/  IMAD.WIDE.U32.X R10, R19, R25, R14, P0 ;  /* 0x00000019130a7225 */ /* 0x000fd000000e040e */
.L_x_7:
[----:B-1----:R-:W-:Y:S01]  /*0bd0*/  SHF.R.U64 R10, R10, R20, R11 ;  /* 0x000000140a0a7219 */ /* 0x002fe2000000120b */
[----:B------:R-:W-:Y:S01]  /*0be0*/  IMAD.MOV R17, RZ, RZ, -R17 ;  /* 0x000000ffff117224 */ /* 0x000fe200078e0a11 */
[----:B------:R-:W-:Y:S01]  /*0bf0*/  LOP3.LUT R11, R29, R16, RZ, 0xc0, !PT ;  /* 0x000000101d0b7212 */ /* 0x000fe200078ec0ff */
[----:B------:R-:W-:Y:S02]  /*0c00*/  VIADD R12, R23, 0xffffffff ;  /* 0xffffffff170c7836 */ /* 0x000fe40000000000 */
[----:B------:R-:W-:Y:S02]  /*0c10*/  IMAD.MOV R13, RZ, RZ, -R10 ;  /* 0x000000ffff0d7224 */ /* 0x000fe400078e0a0a */
[----:B------:R-:W-:Y:S01]  /*0c20*/  @P3 IMAD R6, R18, R17, R9 ;  /* 0x0000001112063224 */ /* 0x000fe200078e0209 */
[----:B------:R-:W-:Y:S01]  /*0c30*/  LOP3.LUT R9, R21, R12, RZ, 0xc0, !PT ;  /* 0x0000000c15097212 */ /* 0x000fe200078ec0ff */
[----:B------:R-:W-:Y:S02]  /*0c40*/  IMAD R11, R8, R10, R11 ;  /* 0x0000000a080b7224 */ /* 0x000fe400078e020b */
[----:B0-----:R-:W-:-:S02]  /*0c50*/  IMAD R8, R13, R22, R28 ;  /* 0x000000160d087224 */ /* 0x001fc400078e021c */
[----:B--2---:R-:W-:Y:S02]  /*0c60*/  IMAD R6, R11, R26, R6 ;  /* 0x0000001a0b067224 */ /* 0x004fe400078e0206 */
[----:B------:R-:W-:Y:S02]  /*0c70*/  IMAD R9, R8, R23, R9 ;  /* 0x0000001708097224 */ /* 0x000fe400078e0209 */
[----:B------:R-:W-:-:S03]  /*0c80*/  IMAD.MOV.U32 R13, RZ, RZ, 0x1 ;  /* 0x00000001ff0d7424 */ /* 0x000fc600078e00ff */
[----:B------:R-:W-:Y:S02]  /*0c90*/  SEL R12, R9, R6, !P3 ;  /* 0x00000006090c7207 */ /* 0x000fe40005800000 */
[----:B------:R-:W-:Y:S01]  /*0ca0*/  SEL R8, R6, R9, !P3 ;  /* 0x0000000906087207 */ /* 0x000fe20005800000 */
[----:B------:R-:W-:-:S07]  /*0cb0*/  IMAD.MOV.U32 R6, RZ, RZ, R27 ;  /* 0x000000ffff067224 */ /* 0x000fce00078e001b */
.L_x_5:
[----:B------:R-:W-:-:S08]  /*0cc0*/  NOP ;  /* 0x0000000000007918 */ /* 0x000fd00000000000 */
[----:B------:R-:W0:Y:S02]  /*0cd0*/  USETMAXREG.TRY_ALLOC.CTAPOOL UP0, 0xe8 ;  /* 0x000000e8000079c8 */ /* 0x000e240008000600 */
[----:B0-----:R-:W-:-:S13]  /*0ce0*/  PLOP3.LUT P0, PT, PT, PT, UP0, 0x80, 0x0 ;  /* 0x000000000000781c */ /* 0x001fda0003f0f008 */
[----:B------:R-:W-:Y:S05]  /*0cf0*/  @!P0 BRA `(.L_x_5) ;  /* 0xfffffffc00f08947 */ /* 0x000fea000383ffff */
[----:B------:R-:W-:Y:S01]  /*0d00*/  ULDC.64 UR4, c[0x0][0x698] ;  /* 0x0001a60000047ab9 */ /* 0x000fe20000000a00 */
[----:B------:R-:W-:Y:S01]  /*0d10*/  ULDC.64 UR16, c[0x0][0x208] ;  /* 0x0000820000107ab9 */ /* 0x000fe20000000a00 */
[----:B------:R-:W-:-:S04]  /*0d20*/  ISETP.NE.U32.AND P0, PT, RZ, UR4, PT ;  /* 0x00000004ff007c0c */ /* 0x000fc8000bf05070 */
[----:B------:R-:W-:-:S13]  /*0d30*/  ISETP.NE.AND.EX P0, PT, RZ, UR5, PT, P0 ;  /* 0x00000005ff007c0c */ /* 0x000fda000bf05300 */
[----:B------:R-:W-:Y:S05]  /*0d40*/  @!P0 BRA `(.L_x_8) ;  /* 0x00000000001c8947 */ /* 0x000fea0003800000 */
[----:B------:R-:W0:Y:S02]  /*0d50*/  LDC.64 R10, c[0x0][0x698] ;  /* 0x0001a600ff0a7b82 */ /* 0x000e240000000a00 */
[----:B0-----:R-:W2:Y:S02]  /*0d60*/  LDG.E.64 R10, desc[UR16][R10.64] ;  /* 0x000000100a0a7981 */ /* 0x001ea4000c1e1b00 */
[----:B--2---:R-:W-:-:S04]  /*0d70*/  ISETP.NE.U32.AND P0, PT, R10, RZ, PT ;  /* 0x000000ff0a00720c */ /* 0x004fc80003f05070 */
[----:B------:R-:W-:-:S13]  /*0d80*/  ISETP.NE.AND.EX P0, PT, R11, RZ, PT, P0 ;  /* 0x000000ff0b00720c */ /* 0x000fda0003f05300 */
[----:B------:R-:W-:Y:S05]  /*0d90*/  @!P0 BRA `(.L_x_8) ;  /* 0x0000000000088947 */ /* 0x000fea0003800000 */
[----:B------:R0:W5:Y:S01]  /*0da0*/  LD.E R88, desc[UR16][R10.64] ;  /* 0x000000100a587980 */ /* 0x000162000c101900 */
[----:B------:R-:W-:Y:S05]  /*0db0*/  BRA `(.L_x_9) ;  /* 0x0000000000207947 */ /* 0x000fea0003800000 */
.L_x_8:
[----:B------:R-:W-:Y:S02]  /*0dc0*/  ULDC.64 UR4, c[0x0][0x688] ;  /* 0x0001a20000047ab9 */ /* 0x000fe40000000a00 */
[----:B------:R-:W-:-:S04]  /*0dd0*/  ISETP.NE.U32.AND P0, PT, RZ, UR4, PT ;  /* 0x00000004ff007c0c */ /* 0x000fc8000bf05070 */
[----:B------:R-:W-:-:S13]  /*0de0*/  ISETP.NE.AND.EX P0, PT, RZ, UR5, PT, P0 ;  /* 0x00000005ff007c0c */ /* 0x000fda000bf05300 */
[----:B------:R-:W-:Y:S05]  /*0df0*/  @!P0 BRA `(.L_x_10) ;  /* 0x00000000000c8947 */ /* 0x000fea0003800000 */
[----:B------:R-:W0:Y:S02]  /*0e00*/  LDC.64 R88, c[0x0][0x688] ;  /* 0x0001a200ff587b82 */ /* 0x000e240000000a00 */
[----:B0-----:R1:W5:Y:S01]  /*0e10*/  LDG.E R88, desc[UR16][R88.64] ;  /* 0x0000001058587981 */ /* 0x001362000c1e1900 */
[----:B------:R-:W-:Y:S05]  /*0e20*/  BRA `(.L_x_9) ;  /* 0x0000000000047947 */ /* 0x000fea0003800000 */
.L_x_10:
[----:B------:R-:W2:Y:S02]  /*0e30*/  LDC R88, c[0x0][0x680] ;  /* 0x0001a000ff587b82 */ /* 0x000ea40000000800 */
.L_x_9:
[----:B------:R-:W-:Y:S02]  /*0e40*/  ULDC.64 UR4, c[0x0][0x6a0] ;  /* 0x0001a80000047ab9 */ /* 0x000fe40000000a00 */
[----:B------:R-:W-:-:S04]  /*0e50*/  ISETP.NE.U32.AND P0, PT, RZ, UR4, PT ;  /* 0x00000004ff007c0c */ /* 0x000fc8000bf05070 */
[----:B------:R-:W-:-:S13]  /*0e60*/  ISETP.NE.AND.EX P0, PT, RZ, UR5, PT, P0 ;  /* 0x00000005ff007c0c */ /* 0x000fda000bf05300 */
[----:B------:R-:W-:Y:S05]  /*0e70*/  @!P0 BRA `(.L_x_11) ;  /* 0x00000000001c8947 */ /* 0x000fea0003800000 */
[----:B0-----:R-:W0:Y:S02]  /*0e80*/  LDC.64 R10, c[0x0][0x6a0] ;  /* 0x0001a800ff0a7b82 */ /* 0x001e240000000a00 */
[----:B0-----:R-:W3:Y:S02]  /*0e90*/  LDG.E.64 R10, desc[UR16][R10.64] ;  /* 0x000000100a0a7981 */ /* 0x001ee4000c1e1b00 */
[----:B---3--:R-:W-:-:S04]  /*0ea0*/  ISETP.NE.U32.AND P0, PT, R10, RZ, PT ;  /* 0x000000ff0a00720c */ /* 0x008fc80003f05070 */
[----:B------:R-:W-:-:S13]  /*0eb0*/  ISETP.NE.AND.EX P0, PT, R11, RZ, PT, P0 ;  /* 0x000000ff0b00720c */ /* 0x000fda0003f05300 */
[----:B------:R-:W-:Y:S05]  /*0ec0*/  @!P0 BRA `(.L_x_11) ;  /* 0x0000000000088947 */ /* 0x000fea0003800000 */
[----:B-1----:R0:W5:Y:S01]  /*0ed0*/  LD.E R89, desc[UR16][R10.64] ;  /* 0x000000100a597980 */ /* 0x002162000c101900 */
[----:B------:R-:W-:Y:S05]  /*0ee0*/  BRA `(.L_x_12) ;  /* 0x0000000000207947 */ /* 0x000fea0003800000 */
.L_x_11:
[----:B------:R-:W-:Y:S02]  /*0ef0*/  ULDC.64 UR4, c[0x0][0x690] ;  /* 0x0001a40000047ab9 */ /* 0x000fe40000000a00 */
[----:B------:R-:W-:-:S04]  /*0f00*/  ISETP.NE.U32.AND P0, PT, RZ, UR4, PT ;  /* 0x00000004ff007c0c */ /* 0x000fc8000bf05070 */
[----:B------:R-:W-:-:S13]  /*0f10*/  ISETP.NE.AND.EX P0, PT, RZ, UR5, PT, P0 ;  /* 0x00000005ff007c0c */ /* 0x000fda000bf05300 */
[----:B------:R-:W-:Y:S05]  /*0f20*/  @!P0 BRA `(.L_x_13) ;  /* 0x00000000000c8947 */ /* 0x000fea0003800000 */
[----:B0-----:R-:W1:Y:S02]  /*0f30*/  LDC.64 R10, c[0x0][0x690] ;  /* 0x0001a400ff0a7b82 */ /* 0x001e640000000a00 */
[----:B-1----:R1:W5:Y:S01]  /*0f40*/  LDG.E R89, desc[UR16][R10.64] ;  /* 0x000000100a597981 */ /* 0x002362000c1e1900 */
[----:B------:R-:W-:Y:S05]  /*0f50*/  BRA `(.L_x_12) ;  /* 0x0000000000047947 */ /* 0x000fea0003800000 */
.L_x_13:
[----:B-1----:R-:W3:Y:S02]  /*0f60*/  LDC R89, c[0x0][0x684] ;  /* 0x0001a100ff597b82 */ /* 0x002ee40000000800 */
.L_x_12:
[----:B------:R-:W-:-:S13]  /*0f70*/  LOP3.LUT P0, RZ, R13, 0xff, RZ, 0xc0, !PT ;  /* 0x000000ff0dff7812 */ /* 0x000fda000780c0ff */
[----:B------:R-:W-:Y:S05]  /*0f80*/  @!P0 EXIT ;  /* 0x000000000000894d */ /* 0x000fea0003800000 */
[----:B------:R-:W-:Y:S01]  /*0f90*/  ULDC UR4, c[0x0][0x28c] ;  /* 0x0000a30000047ab9 */ /* 0x000fe20000000800 */
[----:B------:R-:W-:Y:S01]  /*0fa0*/  LOP3.LUT R94, R5, 0x1, RZ, 0xfc, !PT ;  /* 0x00000001055e7812 */ /* 0x000fe200078efcff */
[----:B------:R-:W-:-:S04]  /*0fb0*/  UIADD3 UR4, UR4, 0x7f, URZ ;  /* 0x0000007f04047890 */ /* 0x000fc8000fffe03f */
[----:B------:R-:W-:-:S04]  /*0fc0*/  USHF.R.S32.HI UR5, URZ, 0x1f, UR4 ;  /* 0x0000001f3f057899 */ /* 0x000fc80008011404 */
[----:B------:R-:W-:-:S03]  /*0fd0*/  ULEA.HI UR5, UR5, UR4, URZ, 0x7 ;  /* 0x0000000405057291 */ /* 0x000fc6000f8f383f */
[----:B------:R-:W-:Y:S01]  /*0fe0*/  UMOV UR4, URZ ;  /* 0x0000003f00047c82 */ /* 0x000fe20008000000 */
[----:B------:R-:W-:-:S03]  /*0ff0*/  USHF.R.S32.HI UR8, URZ, 0x7, UR5 ;  /* 0x000000073f087899 */ /* 0x000fc60008011405 */
[----:B------:R-:W-:-:S09]  /*1000*/  UMOV UR5, URZ ;  /* 0x0000003f00057c82 */ /* 0x000fd20008000000 */
.L_x_152:
[----:B------:R-:W-:Y:S01]  /*1010*/  LOP3.LUT R9, R4, 0x80, RZ, 0xc0, !PT ;  /* 0x0000008004097812 */ /* 0x000fe200078ec0ff */
[----:B------:R-:W-:Y:S01]  /*1020*/  UMOV UR6, URZ ;  /* 0x0000003f00067c82 */ /* 0x000fe20008000000 */
[----:B------:R-:W-:Y:S01]  /*1030*/  MOV R91, RZ ;  /* 0x000000ff005b7202 */ /* 0x000fe20000000f00 */
[----:B------:R-:W-:Y:S01]  /*1040*/  IMAD.MOV.U32 R93, RZ, RZ, RZ ;  /* 0x000000ffff5d7224 */ /* 0x000fe200078e00ff */
[----:B01----:R-:W-:Y:S01]  /*1050*/  SHF.R.U32.HI R10, RZ, 0x7, R9 ;  /* 0x00000007ff0a7819 */ /* 0x003fe20000011609 */
[----:B------:R-:W-:Y:S01]  /*1060*/  IMAD.MOV.U32 R95, RZ, RZ, RZ ;  /* 0x000000ffff5f7224 */ /* 0x000fe200078e00ff */
[----:B------:R-:W-:Y:S01]  /*1070*/  VIMNMX R9, RZ, UR8, PT ;  /* 0x00000008ff097c48 */ /* 0x000fe2000bfe0100 */
[----:B------:R-:W-:Y:S01]  /*1080*/  IMAD.MOV.U32 R97, RZ, RZ, RZ ;  /* 0x000000ffff617224 */ /* 0x000fe200078e00ff */
[----:B------:R-:W-:Y:S01]  /*1090*/  MOV R107, RZ ;  /* 0x000000ff006b7202 */ /* 0x000fe20000000f00 */
[----:B------:R-:W-:Y:S01]  /*10a0*/  IMAD.MOV.U32 R99, RZ, RZ, RZ ;  /* 0x000000ffff637224 */ /* 0x000fe200078e00ff */
[----:B------:R-:W0:Y:S01]  /*10b0*/  SHFL.IDX PT, R10, R10, RZ, 0x1f ;  /* 0x00001fff0a0a7589 */ /* 0x000e2200000e0000 */
[----:B------:R-:W-:Y:S01]  /*10c0*/  IADD3 R9, -R9, UR8, RZ ;  /* 0x0000000809097c10 */ /* 0x000fe2000fffe1ff */
[----:B------:R-:W-:Y:S01]  /*10d0*/  IMAD.MOV.U32 R101, RZ, RZ, RZ ;  /* 0x000000ffff657224 */ /* 0x000fe200078e00ff */
[----:B------:R-:W-:Y:S01]  /*10e0*/  MOV R123, RZ ;  /* 0x000000ff007b7202 */ /* 0x000fe20000000f00 */
[----:B------:R-:W-:Y:S01]  /*10f0*/  IMAD.MOV.U32 R103, RZ, RZ, RZ ;  /* 0x000000ffff677224 */ /* 0x000fe200078e00ff */
[----:B------:R-:W-:Y:S01]  /*1100*/  ISETP.GE.AND P0, PT, R9, 0x1, PT ;  /* 0x000000010900780c */ /* 0x000fe20003f06270 */
[----:B------:R-:W-:Y:S01]  /*1110*/  IMAD.MOV.U32 R105, RZ, RZ, RZ ;  /* 0x000000ffff697224 */ /* 0x000fe200078e00ff */
[----:B------:R-:W-:Y:S01]  /*1120*/  MOV R139, RZ ;  /* 0x000000ff008b7202 */ /* 0x000fe20000000f00 */
        /* <DEDUP_REMOVED lines=9> */
[----:B------:R-:W-:Y:S01]  /*11c0*/  CS2R R14, SRZ ;  /* 0x00000000000e7805 */ /* 0x000fe2000001ff00 */
[----:B------:R-:W-:Y:S01]  /*11d0*/  IMAD.MOV.U32 R119, RZ, RZ, RZ ;  /* 0x000000ffff777224 */ /* 0x000fe200078e00ff */
[----:B------:R-:W-:Y:S01]  /*11e0*/  CS2R R56, SRZ ;  /* 0x0000000000387805 */ /* 0x000fe2000001ff00 */
[----:B------:R-:W-:Y:S01]  /*11f0*/  IMAD.MOV.U32 R121, RZ, RZ, RZ ;  /* 0x000000ffff797224 */ /* 0x000fe200078e00ff */
[----:B------:R-:W-:Y:S01]  /*1200*/  CS2R R58, SRZ ;  /* 0x00000000003a7805 */ /* 0x000fe2000001ff00 */
[----:B------:R-:W-:Y:S01]  /*1210*/  IMAD.MOV.U32 R125, RZ, RZ, RZ ;  /* 0x000000ffff7d7224 */ /* 0x000fe200078e00ff */
[----:B------:R-:W-:-:S02]  /*1220*/  CS2R R60, SRZ ;  /* 0x00000000003c7805 */ /* 0x000fc4000001ff00 */
[----:B0-----:R-:W-:Y:S01]  /*1230*/  R2UR UR7, R10 ;  /* 0x000000000a0772ca */ /* 0x001fe200000e0000 */
[----:B------:R-:W-:Y:S01]  /*1240*/  IMAD.MOV.U32 R127, RZ, RZ, RZ ;  /* 0x000000ffff7f7224 */ /* 0x000fe200078e00ff */
[----:B------:R-:W-:Y:S01]  /*1250*/  CS2R R62, SRZ ;  /* 0x00000000003e7805 */ /* 0x000fe2000001ff00 */
        /* <DEDUP_REMOVED lines=29> */
[----:B---3--:R-:W-:Y:S01]  /*1430*/  CS2R R28, SRZ ;  /* 0x00000000001c7805 */ /* 0x008fe2000001ff00 */
        /* <DEDUP_REMOVED lines=9> */
[----:B--2---:R-:W-:Y:S01]  /*14d0*/  CS2R R38, SRZ ;  /* 0x0000000000267805 */ /* 0x004fe2000001ff00 */
[----:B------:R-:W-:Y:S01]  /*14e0*/  IMAD.MOV.U32 R175, RZ, RZ, RZ ;  /* 0x000000ffffaf7224 */ /* 0x000fe200078e00ff */
[----:B------:R-:W-:Y:S01]  /*14f0*/  CS2R R40, SRZ ;  /* 0x0000000000287805 */ /* 0x000fe2000001ff00 */
[----:B------:R-:W-:Y:S01]  /*1500*/  IMAD.MOV.U32 R177, RZ, RZ, RZ ;  /* 0x000000ffffb17224 */ /* 0x000fe200078e00ff */
[----:B------:R-:W-:Y:S01]  /*1510*/  CS2R R42, SRZ ;  /* 0x00000000002a7805 */ /* 0x000fe2000001ff00 */
[----:B------:R-:W-:Y:S01]  /*1520*/  IMAD.MOV.U32 R179, RZ, RZ, RZ ;  /* 0x000000ffffb37224 */ /* 0x000fe200078e00ff */
[----:B------:R-:W-:Y:S01]  /*1530*/  CS2R R44, SRZ ;  /* 0x00000000002c7805 */ /* 0x000fe2000001ff00 */
[----:B------:R-:W-:Y:S01]  /*1540*/  IMAD.MOV.U32 R181, RZ, RZ, RZ ;  /* 0x000000ffffb57224 */ /* 0x000fe200078e00ff */
[----:B----4-:R-:W-:Y:S01]  /*1550*/  CS2R R46, SRZ ;  /* 0x00000000002e7805 */ /* 0x010fe2000001ff00 */
        /* <DEDUP_REMOVED lines=8> */
[----:B------:R-:W-:-:S02]  /*15e0*/  IMAD.MOV.U32 R193, RZ, RZ, RZ ;  /* 0x000000ffffc17224 */ /* 0x000fc400078e00ff */
[----:B------:R-:W-:Y:S02]  /*15f0*/  IMAD.MOV.U32 R195, RZ, RZ, RZ ;  /* 0x000000ffffc37224 */ /* 0x000fe400078e00ff */
[----:B------:R-:W-:Y:S02]  /*1600*/  IMAD.MOV.U32 R197, RZ, RZ, RZ ;  /* 0x000000ffffc57224 */ /* 0x000fe400078e00ff */
[----:B------:R-:W-:Y:S02]  /*1610*/  IMAD.MOV.U32 R199, RZ, RZ, RZ ;  /* 0x000000ffffc77224 */ /* 0x000fe400078e00ff */
[----:B------:R-:W-:Y:S02]  /*1620*/  IMAD.MOV.U32 R211, RZ, RZ, RZ ;  /* 0x000000ffffd37224 */ /* 0x000fe400078e00ff */
[----:B------:R-:W-:Y:S02]  /*1630*/  IMAD.MOV.U32 R215, RZ, RZ, RZ ;  /* 0x000000ffffd77224 */ /* 0x000fe400078e00ff */
[----:B------:R-:W-:-:S02]  /*1640*/  IMAD.MOV.U32 R217, RZ, RZ, RZ ;  /* 0x000000ffffd97224 */ /* 0x000fc400078e00ff */
[----:B------:R-:W-:Y:S02]  /*1650*/  IMAD.MOV.U32 R219, RZ, RZ, RZ ;  /* 0x000000ffffdb7224 */ /* 0x000fe400078e00ff */
[----:B------:R-:W-:Y:S02]  /*1660*/  IMAD.MOV.U32 R16, RZ, RZ, RZ ;  /* 0x000000ffff107224 */ /* 0x000fe400078e00ff */
[----:B------:R-:W-:Y:S01]  /*1670*/  IMAD.MOV.U32 R13, RZ, RZ, RZ ;  /* 0x000000ffff0d7224 */ /* 0x000fe200078e00ff */
[----:B------:R-:W-:Y:S06]  /*1680*/  @!P0 BRA `(.L_x_14) ;  /* 0x00000008009c8947 */ /* 0x000fec0003800000 */
[----:B------:R-:W0:Y:S01]  /*1690*/  S2UR UR10, SR_CgaCtaId ;  /* 0x00000000000a79c3 */ /* 0x000e220000008800 */
[----:B------:R-:W-:Y:S01]  /*16a0*/  ULEA.HI UR6, UR7, UR7, URZ, 0x1 ;  /* 0x0000000707067291 */ /* 0x000fe2000f8f083f */
[----:B------:R-:W-:Y:S01]  /*16b0*/  IMAD.MOV.U32 R91, RZ, RZ, RZ ;  /* 0x000000ffff5b7224 */ /* 0x000fe200078e00ff */
[----:B------:R-:W-:Y:S01]  /*16c0*/  UMOV UR9, 0x400 ;  /* 0x0000040000097882 */ /* 0x000fe20000000000 */
[----:B------:R-:W-:Y:S01]  /*16d0*/  MOV R19, UR4 ;  /* 0x0000000400137c02 */ /* 0x000fe20008000f00 */
[----:B------:R-:W-:Y:S02]  /*16e0*/  ULOP3.LUT UR6, UR6, 0xffffe, URZ, 0xc0, !UPT ;  /* 0x000ffffe06067892 */ /* 0x000fe4000f8ec03f */
[----:B------:R-:W-:Y:S02]  /*16f0*/  UPLOP3.LUT UP0, UPT, UPT, UPT, UPT, 0x40, 0x0 ;  /* 0x000000000000789c */ /* 0x000fe40003f0e870 */
[----:B------:R-:W-:Y:S01]  /*1700*/  UIADD3 UR6, UR7, -UR6, URZ ;  /* 0x8000000607067290 */ /* 0x000fe2000fffe03f */
[----:B------:R-:W-:Y:S01]  /*1710*/  UMOV UR11, UR5 ;  /* 0x00000005000b7c82 */ /* 0x000fe20008000000 */
[----:B------:R-:W-:Y:S01]  /*1720*/  ULDC UR20, c[0x0][0x644] ;  /* 0x0001910000147ab9 */ /* 0x000fe20000000800 */
[----:B0-----:R-:W-:-:S03]  /*1730*/  ULEA UR9, UR10, UR9, 0x18 ;  /* 0x000000090a097291 */ /* 0x001fc6000f8ec03f */
[----:B------:R-:W-:Y:S01]  /*1740*/  UMOV UR10, UR5 ;  /* 0x00000005000a7c82 */ /* 0x000fe20008000000 */
[----:B------:R-:W-:-:S04]  /*1750*/  ULEA UR6, UR6, UR9, 0xc ;  /* 0x0000000906067291 */ /* 0x000fc8000f8e603f */
[----:B------:R-:W-:-:S04]  /*1760*/  UIADD3 UR6, UR6, 0x180, URZ ;  /* 0x0000018006067890 */ /* 0x000fc8000fffe03f */
[----:B------:R-:W-:-:S03]  /*1770*/  USHF.R.U32.HI UR7, URZ, 0x4, UR6 ;  /* 0x000000043f077899 */ /* 0x000fc60008011606 */
[----:B------:R-:W-:Y:S01]  /*1780*/  UMOV UR6, URZ ;  /* 0x0000003f00067c82 */ /* 0x000fe20008000000 */
[----:B------:R-:W-:-:S03]  /*1790*/  ULOP3.LUT UR9, UR7, 0x3fff, URZ, 0xc0, !UPT ;  /* 0x00003fff07097892 */ /* 0x000fc6000f8ec03f */
[----:B------:R-:W-:-:S09]  /*17a0*/  UMOV UR7, URZ ;  /* 0x0000003f00077c82 */ /* 0x000fd20008000000 */
.L_x_22:
[----:B------:R-:W-:-:S13]  /*17b0*/  ISETP.NE.AND P1, PT, R94, 0x3, PT ;  /* 0x000000035e00780c */ /* 0x000fda0003f25270 */
[----:B01----:R-:W-:Y:S05]  /*17c0*/  @!P1 BRA `(.L_x_15) ;  /* 0x0000000000049947 */ /* 0x003fea0003800000 */
[----:B------:R-:W-:Y:S01]  /*17d0*/  BPT.TRAP 0x1 ;  /* 0x000000040000795c */ /* 0x000fe20000300000 */
.L_x_15:
[----:B------:R-:W0:Y:S01]  /*17e0*/  S2UR UR13, SR_CgaCtaId ;  /* 0x00000000000d79c3 */ /* 0x000e220000008800 */
[----:B------:R-:W-:Y:S01]  /*17f0*/  UMOV UR12, 0x400 ;  /* 0x00000400000c7882 */ /* 0x000fe20000000000 */
[----:B------:R-:W-:Y:S01]  /*1800*/  SHF.L.U32 R18, R19, 0x1f, RZ ;  /* 0x0000001f13127819 */ /* 0x000fe200000006ff */
[----:B0-----:R-:W-:-:S04]  /*1810*/  ULEA UR19, UR13, UR12, 0x18 ;  /* 0x0000000c0d137291 */ /* 0x001fc8000f8ec03f */
[----:B------:R-:W-:-:S09]  /*1820*/  ULEA UR12, UR10, UR19, 0x3 ;  /* 0x000000130a0c7291 */ /* 0x000fd2000f8e183f */
[----:B------:R0:W1:Y:S01]  /*1830*/  SYNCS.PHASECHK.TRANS64.TRYWAIT P0, [UR12], R18 ;  /* 0x00000012ff0075a7 */ /* 0x000062000800014c */
[----:B------:R-:W-:Y:S05]  /*1840*/  @!P1 BRA `(.L_x_16) ;  /* 0x0000000000049947 */ /* 0x000fea0003800000 */
[----:B------:R-:W-:Y:S01]  /*1850*/  BPT.TRAP 0x1 ;  /* 0x000000040000795c */ /* 0x000fe20000300000 */
.L_x_16:
[C---:B------:R-:W-:Y:S02]  /*1860*/  IMAD.SHL.U32 R10, R4.reuse, 0x40, RZ ;  /* 0x00000040040a7824 */ /* 0x040fe400078e00ff */
[C---:B------:R-:W-:Y:S02]  /*1870*/  IMAD.SHL.U32 R11, R4.reuse, 0x400, RZ ;  /* 0x00000400040b7824 */ /* 0x040fe400078e00ff */
[----:B------:R-:W-:Y:S01]  /*1880*/  IMAD.SHL.U32 R17, R4, 0x20, RZ ;  /* 0x0000002004117824 */ /* 0x000fe200078e00ff */
[----:B------:R-:W-:-:S04]  /*1890*/  LOP3.LUT R10, R10, 0x3800, RZ, 0xc0, !PT ;  /* 0x000038000a0a7812 */ /* 0x000fc800078ec0ff */
[----:B------:R-:W-:Y:S01]  /*18a0*/  LOP3.LUT R10, R10, 0x400, R11, 0xf8, !PT ;  /* 0x000004000a0a7812 */ /* 0x000fe200078ef80b */
[----:B------:R-:W-:-:S03]  /*18b0*/  IMAD.SHL.U32 R11, R4, 0x10, RZ ;  /* 0x00000010040b7824 */ /* 0x000fc600078e00ff */
[----:B------:R-:W-:-:S04]  /*18c0*/  LOP3.LUT R10, R10, 0x380, R17, 0xf8, !PT ;  /* 0x000003800a0a7812 */ /* 0x000fc800078ef811 */
[----:B------:R-:W-:Y:S01]  /*18d0*/  LOP3.LUT R10, R10, 0x20, R11, 0xf8, !PT ;  /* 0x000000200a0a7812 */ /* 0x000fe200078ef80b */
[----:B------:R-:W-:-:S03]  /*18e0*/  IMAD.U32 R11, RZ, RZ, UR10 ;  /* 0x0000000aff0b7e24 */ /* 0x000fc6000f8e00ff */
[----:B------:R-:W-:-:S05]  /*18f0*/  SHF.R.U32.HI R10, RZ, 0x3, R10 ;  /* 0x00000003ff0a7819 */ /* 0x000fca000001160a */
[----:B------:R-:W-:Y:S01]  /*1900*/  IMAD R10, R11, 0x1000, R10 ;  /* 0x000010000b0a7824 */ /* 0x000fe200078e020a */
[----:B-1----:R-:W-:Y:S06]  /*1910*/  @P0 BRA `(.L_x_17) ;  /* 0x0000000000080947 */ /* 0x002fec0003800000 */
[----:B------:R-:W1:Y:S02]  /*1920*/  SYNCS.PHASECHK.TRANS64.TRYWAIT P0, [UR12], R18 ;  /* 0x00000012ff0075a7 */ /* 0x000e64000800014c */
[----:B-1----:R-:W-:Y:S05]  /*1930*/  @!P0 BRA `(.L_x_18) ;  /* 0x0000007800088947 */ /* 0x002fea0003800000 */
.L_x_17:
[----:B------:R-:W-:Y:S01]  /*1940*/  LDS R90, [R10+UR19+0x30180] ;  /* 0x030180130a5a7984 */ /* 0x000fe20008000800 */
[----:B------:R-:W-:Y:S02]  /*1950*/  UIADD3 UR12, UR19, 0x20180, URZ ;  /* 0x00020180130c7890 */ /* 0x000fe4000fffe03f */
[----:B------:R-:W-:Y:S01]  /*1960*/  USEL UR7, UR7, URZ, !UP0 ;  /* 0x0000003f07077287 */ /* 0x000fe2000c000000 */
[----:B------:R-:W-:Y:S01]  /*1970*/  LDS R201, [R10+UR19+0x30980] ;  /* 0x030980130ac97984 */ /* 0x000fe20008000800 */
[----:B------:R-:W-:Y:S02]  /*1980*/  USHF.R.U32.HI UR12, URZ, 0x4, UR12 ;  /* 0x000000043f0c7899 */ /* 0x000fe4000801160c */
[----:B------:R-:W-:Y:S01]  /*1990*/  ULOP3.LUT UR18, UR9, 0x10000, URZ, 0xfc, !UPT ;  /* 0x0001000009127892 */ /* 0x000fe2000f8efc3f */
[----:B------:R-:W-:Y:S01]  /*19a0*/  LDS R96, [R10+UR19+0x30188] ;  /* 0x030188130a607984 */ /* 0x000fe20008000800 */
[----:B------:R-:W-:Y:S02]  /*19b0*/  ULOP3.LUT UR12, UR12, 0x3fff, URZ, 0xc0, !UPT ;  /* 0x00003fff0c0c7892 */ /* 0x000fe4000f8ec03f */
[----:B------:R-:W-:Y:S01]  /*19c0*/  UISETP.NE.U32.AND UP0, UPT, UR7, URZ, UPT ;  /* 0x0000003f0700728c */ /* 0x000fe2000bf05070 */
[----:B------:R-:W4:Y:S01]  /*19d0*/  LDS R203, [R10+UR19+0x30988] ;  /* 0x030988130acb7984 */ /* 0x000f220008000800 */
[----:B------:R-:W-:-:S02]  /*19e0*/  ULOP3.LUT UR12, UR12, 0x10000, URZ, 0xfc, !UPT ;  /* 0x000100000c0c7892 */ /* 0x000fc4000f8efc3f */
[----:B------:R-:W-:Y:S02]  /*19f0*/  ULEA UR18, UR10, UR18, 0xa ;  /* 0x000000120a127291 */ /* 0x000fe4000f8e503f */
[----:B------:R-:W-:Y:S01]  /*1a00*/  ULEA UR7, UR10, UR12, 0x9 ;  /* 0x0000000c0a077291 */ /* 0x000fe2000f8e483f */
[----:B------:R-:W-:Y:S01]  /*1a10*/  UMOV UR13, 0x80000020 ;  /* 0x80000020000d7882 */ /* 0x000fe20000000000 */
[----:B------:R-:W-:Y:S01]  /*1a20*/  UMOV UR15, 0x40000040 ;  /* 0x40000040000f7882 */ /* 0x000fe20000000000 */
[----:B------:R-:W-:Y:S02]  /*1a30*/  UIADD3 UR6, UR6, 0x2, URZ ;  /* 0x0000000206067890 */ /* 0x000fe4000fffe03f */
[----:B------:R-:W-:Y:S02]  /*1a40*/  UMOV UR12, UR18 ;  /* 0x00000012000c7c82 */ /* 0x000fe40008000000 */
[----:B------:R-:W-:Y:S01]  /*1a50*/  UMOV UR14, UR7 ;  /* 0x00000007000e7c82 */ /* 0x000fe20008000000 */
[----:B----4-:R-:W-:-:S06]  /*1a60*/  WARPGROUP.ARRIVE ;  /* 0x00000000000079c5 */ /* 0x010fcc0000000000 */
[----:B------:R-:W-:Y:S01]  /*1a70*/  QGMMA.SP.64x64x64.F32.E4M3.E4M3 R56, gdesc[UR12], R56, UP0, R90 ;  /* 0x04e05a000c3879f3 */ /* 0x000fe2000bf00a38 */
[----:B------:R-:W-:Y:S01]  /*1a80*/  UIADD3 UR12, UR18, 0x200, URZ ;  /* 0x00000200120c7890 */ /* 0x000fe2000fffe03f */
[----:B------:R-:W-:-:S08]  /*1a90*/  UMOV UR13, 0x80000020 ;  /* 0x80000020000d7882 */ /* 0x000fd00000000000 */
[----:B------:R-:W-:Y:S01]  /*1aa0*/  QGMMA.SP.64x64x64.F32.E4M3.E4M3 R24, gdesc[UR12], R24, UP0, R201 ;  /* 0x04e0c9000c1879f3 */ /* 0x000fe2000bf00a18 */
[----:B------:R-:W-:Y:S02]  /*1ab0*/  UIADD3 UR12, UR18, 0x2, URZ ;  /* 0x00000002120c7890 */ /* 0x000fe4000fffe03f */
[----:B------:R-:W-:Y:S01]  /*1ac0*/  UIADD3 UR14, UR7, 0x4, URZ ;  /* 0x00000004070e7890 */ /* 0x000fe2000fffe03f */
[----:B------:R-:W-:Y:S01]  /*1ad0*/  UMOV UR13, 0x80000020 ;  /* 0x80000020000d7882 */ /* 0x000fe20000000000 */
[----:B------:R-:W-:Y:S01]  /*1ae0*/  UMOV UR15, 0x40000040 ;  /* 0x40000040000f7882 */ /* 0x000fe20000000000 */
[----:B------:R-:W-:-:S04]  /*1af0*/  UISETP.NE.AND UP0, UPT, UR6, UR20, UPT ;  /* 0x000000140600728c */ /* 0x000fc8000bf05270 */
[----:B------:R-:W-:-:S04]  /*1b00*/  USEL UR7, URZ, 0x1, UP0 ;  /* 0x000000013f077887 */ /* 0x000fc80008000000 */
[----:B------:R-:W-:-:S06]  /*1b10*/  UISETP.NE.AND UP0, UPT, UR7, URZ, UPT ;  /* 0x0000003f0700728c */ /* 0x000fcc000bf05270 */
[----:B------:R-:W-:Y:S01]  /*1b20*/  PLOP3.LUT P0, PT, PT, PT, UP0, 0x80, 0x0 ;  /* 0x000000000000781c */ /* 0x000fe20003f0f008 */
[----:B------:R-:W-:Y:S01]  /*1b30*/  QGMMA.SP.64x64x64.F32.E4M3.E4M3 R56, gdesc[UR12], R56, R96 ;  /* 0x04e060000c3879f3 */ /* 0x000fe20008700a38 */
[----:B------:R-:W-:Y:S01]  /*1b40*/  UIADD3 UR12, UR18, 0x202, URZ ;  /* 0x00000202120c7890 */ /* 0x000fe2000fffe03f */
[----:B------:R-:W-:-:S08]  /*1b50*/  UMOV UR13, 0x80000020 ;  /* 0x80000020000d7882 */ /* 0x000fd00000000000 */
[----:B------:R-:W-:Y:S03]  /*1b60*/  QGMMA.SP.64x64x64.F32.E4M3.E4M3 R24, gdesc[UR12], R24, R203, gsb0 ;  /* 0x04e0cb000c1879f3 */ /* 0x000fe60008000a18 */
[----:B------:R-:W-:Y:S02]  /*1b70*/  WARPGROUP.DEPBAR.LE gsb0, 0x0 ;  /* 0x00008000000079c5 */ /* 0x000fe40000010000 */
[----:B------:R-:W-:Y:S05]  /*1b80*/  @!P0 BRA `(.L_x_19) ;  /* 0x0000000400088947 */ /* 0x000fea0003800000 */
[----:B------:R-:W-:Y:S01]  /*1b90*/  FADD R13, R56, R13 ;  /* 0x0000000d380d7221 */ /* 0x000fe20000000000 */
[----:B------:R-:W-:-:S01]  /*1ba0*/  FADD R14, R57, R14 ;  /* 0x0000000e390e7221 */ /* 0x000fc20000000000 */
        /* <DEDUP_REMOVED lines=62> */
[----:B------:R-:W-:-:S02]  /*1f90*/  WARPGROUP.DEPBAR.LE gsb0, 0x0 ;  /* 0x00008000000079c5 */ /* 0x000fc40000010000 */
[----:B------:R-:W-:-:S05]  /*1fa0*/  UMOV UR6, URZ ;  /* 0x0000003f00067c82 */ /* 0x000fca0008000000 */
.L_x_19:
[----:B------:R-:W-:Y:S05]  /*1fb0*/  @!P1 BRA `(.L_x_20) ;  /* 0x0000000000049947 */ /* 0x000fea0003800000 */
[----:B------:R-:W-:Y:S01]  /*1fc0*/  BPT.TRAP 0x1 ;  /* 0x000000040000795c */ /* 0x000fe20000300000 */
.L_x_20:
[----:B------:R-:W-:Y:S01]  /*1fd0*/  ULEA UR7, UR11, UR19, 0x3 ;  /* 0x000000130b077291 */ /* 0x000fe2000f8e183f */
[----:B------:R-:W-:-:S03]  /*1fe0*/  ISETP.GT.U32.AND P0, PT, R5, 0x1, PT ;  /* 0x000000010500780c */ /* 0x000fc60003f04070 */
[----:B------:R-:W-:-:S04]  /*1ff0*/  UIADD3 UR7, UR7, 0x40, URZ ;  /* 0x0000004007077890 */ /* 0x000fc8000fffe03f */
[----:B------:R-:W-:-:S09]  /*2000*/  UPRMT UR7, URZ, 0x654, UR7 ;  /* 0x000006543f077896 */ /* 0x000fd20008000007 */
[----:B------:R-:W-:Y:S01]  /*2010*/  SYNCS.ARRIVE.TRANS64.RED.A1T0 RZ, [UR7], RZ ;  /* 0x000000ffffff79a7 */ /* 0x000fe20008100407 */
[----:B------:R-:W-:Y:S05]  /*2020*/  @P0 BRA `(.L_x_21) ;  /* 0x0000000000040947 */ /* 0x000fea0003800000 */
[----:B------:R-:W-:Y:S01]  /*2030*/  BPT.TRAP 0x1 ;  /* 0x000000040000795c */ /* 0x000fe20000300000 */
.L_x_21:
[----:B------:R-:W-:Y:S01]  /*2040*/  UIADD3 UR10, UR10, 0x1, URZ ;  /* 0x000000010a0a7890 */ /* 0x000fe2000fffe03f */
[C---:B------:R-:W-:Y:S01]  /*2050*/  ISETP.GT.AND P0, PT, R9.reuse, 0x1, PT ;  /* 0x000000010900780c */ /* 0x040fe20003f04270 */
[----:B------:R-:W-:Y:S01]  /*2060*/  UIADD3 UR11, UR11, 0x1, URZ ;  /* 0x000000010b0b7890 */ /* 0x000fe2000fffe03f */
[----:B------:R-:W-:Y:S01]  /*2070*/  IADD3 R9, R9, -0x1, RZ ;  /* 0xffffffff09097810 */ /* 0x000fe20007ffe0ff */
[----:B------:R-:W-:Y:S02]  /*2080*/  UISETP.NE.AND UP1, UPT, UR10, 0x8, UPT ;  /* 0x000000080a00788c */ /* 0x000fe4000bf25270 */
[----:B------:R-:W-:Y:S02]  /*2090*/  UISETP.NE.AND UP2, UPT, UR11, 0x8, UPT ;  /* 0x000000080b00788c */ /* 0x000fe4000bf45270 */
[----:B------:R-:W-:Y:S02]  /*20a0*/  USEL UR7, URZ, 0x1, UP1 ;  /* 0x000000013f077887 */ /* 0x000fe40008800000 */
[----:B------:R-:W-:-:S02]  /*20b0*/  USEL UR10, UR10, URZ, UP1 ;  /* 0x0000003f0a0a7287 */ /* 0x000fc40008800000 */
[----:B------:R-:W-:Y:S02]  /*20c0*/  USEL UR11, UR11, URZ, UP2 ;  /* 0x0000003f0b0b7287 */ /* 0x000fe40009000000 */
[----:B------:R-:W-:Y:S01]  /*20d0*/  LOP3.LUT R19, R19, UR7, RZ, 0x3c, !PT ;  /* 0x0000000713137c12 */ /* 0x000fe2000f8e3cff */
[----:B------:R-:W-:Y:S01]  /*20e0*/  UMOV UR7, 0x1 ;  /* 0x0000000100077882 */ /* 0x000fe20000000000 */
[----:B------:R-:W-:Y:S08]  /*20f0*/  @P0 BRA `(.L_x_22) ;  /* 0xfffffff400ac0947 */ /* 0x000ff0000383ffff */
.L_x_14:
[----:B------:R-:W4:Y:S01]  /*2100*/  LDC R19, c[0x0][0x288] ;  /* 0x0000a200ff137b82 */ /* 0x000f220000000800 */
[----:B------:R-:W-:Y:S01]  /*2110*/  LOP3.LUT R9, R4, 0x60, RZ, 0xc0, !PT ;  /* 0x0000006004097812 */ /* 0x000fe200078ec0ff */
[----:B------:R-:W-:Y:S01]  /*2120*/  IMAD.SHL.U32 R20, R12, 0x40, RZ ;  /* 0x000000400c147824 */ /* 0x000fe200078e00ff */
[----:B------:R-:W-:Y:S01]  /*2130*/  SHF.R.U32.HI R10, RZ, 0x2, R4 ;  /* 0x00000002ff0a7819 */ /* 0x000fe20000011604 */
[----:B------:R-:W-:Y:S01]  /*2140*/  UIADD3 UR5, UR8, UR5, URZ ;  /* 0x0000000508057290 */ /* 0x000fe2000fffe03f */
[----:B------:R-:W-:Y:S01]  /*2150*/  SHF.R.U32.HI R9, RZ, 0x5, R9 ;  /* 0x00000005ff097819 */ /* 0x000fe20000011609 */
[----:B------:R-:W-:Y:S01]  /*2160*/  UISETP.NE.AND UP0, UPT, UR6, URZ, UPT ;  /* 0x0000003f0600728c */ /* 0x000fe2000bf05270 */
[----:B------:R-:W-:Y:S01]  /*2170*/  LOP3.LUT R10, R10, 0x7, RZ, 0xc0, !PT ;  /* 0x000000070a0a7812 */ /* 0x000fe200078ec0ff */
[----:B------:R-:W-:Y:S01]  /*2180*/  ULDC UR7, c[0x0][0x284] ;  /* 0x0000a10000077ab9 */ /* 0x000fe20000000800 */
[----:B-1----:R-:W-:Y:S01]  /*2190*/  LOP3.LUT R11, R7, 0x1, RZ, 0xc0, !PT ;  /* 0x00000001070b7812 */ /* 0x002fe200078ec0ff */
[C---:B------:R-:W-:Y:S01]  /*21a0*/  IMAD.SHL.U32 R17, R9.reuse, 0x10, RZ ;  /* 0x0000001009117824 */ /* 0x040fe200078e00ff */
[----:B------:R-:W-:Y:S01]  /*21b0*/  USHF.R.U32.HI UR6, URZ, 0x3, UR5 ;  /* 0x000000033f067899 */ /* 0x000fe20008011605 */
[----:B0-----:R-:W-:Y:S01]  /*21c0*/  IMAD R18, R9, -0x10, -R10 ;  /* 0xfffffff009127824 */ /* 0x001fe200078e0a0a */
[----:B------:R-:W-:Y:S01]  /*21d0*/  SHF.R.U32.HI R9, RZ, 0x1, R4 ;  /* 0x00000001ff097819 */ /* 0x000fe20000011604 */
[----:B------:R-:W-:Y:S01]  /*21e0*/  ULDC.64 UR10, c[0x0][0x6d0] ;  /* 0x0001b400000a7ab9 */ /* 0x000fe20000000a00 */
[----:B------:R-:W-:Y:S01]  /*21f0*/  LOP3.LUT R10, R17, 0xfffffff0, R10, 0xe2, !PT ;  /* 0xfffffff0110a7812 */ /* 0x000fe200078ee20a */
[----:B------:R-:W-:Y:S01]  /*2200*/  IMAD R11, R11, -0x40, R18 ;  /* 0xffffffc00b0b7824 */ /* 0x000fe200078e0212 */
[----:B------:R-:W-:Y:S01]  /*2210*/  ULOP3.LUT UR6, UR6, 0x1, URZ, 0xc0, !UPT ;  /* 0x0000000106067892 */ /* 0x000fe2000f8ec03f */
[----:B------:R-:W-:Y:S01]  /*2220*/  IMAD.SHL.U32 R18, R8, 0x100, RZ ;  /* 0x0000010008127824 */ /* 0x000fe200078e00ff */
[----:B------:R-:W-:Y:S01]  /*2230*/  LOP3.LUT R9, R10, 0x40, R9, 0xf8, !PT ;  /* 0x000000400a097812 */ /* 0x000fe200078ef809 */
[----:B------:R-:W-:Y:S01]  /*2240*/  IMAD.MOV.U32 R98, RZ, RZ, R14 ;  /* 0x000000ffff627224 */ /* 0x000fe200078e000e */
[----:B------:R-:W-:Y:S01]  /*2250*/  UISETP.NE.U32.AND UP1, UPT, UR6, 0x1, UPT ;  /* 0x000000010600788c */ /* 0x000fe2000bf25070 */
[----:B------:R-:W-:Y:S01]  /*2260*/  SHF.R.S32.HI R17, RZ, 0x1f, R6 ;  /* 0x0000001fff117819 */ /* 0x000fe20000011406 */
[----:B------:R-:W-:Y:S01]  /*2270*/  IMAD.MOV.U32 R96, RZ, RZ, R13 ;  /* 0x000000ffff607224 */ /* 0x000fe200078e000d */
[----:B----4-:R-:W-:Y:S01]  /*2280*/  ISETP.GE.AND P0, PT, R20, R19, PT ;  /* 0x000000131400720c */ /* 0x010fe20003f06270 */
[----:B------:R-:W-:Y:S01]  /*2290*/  UISETP.GT.U32.AND UP1, UPT, UR8, 0x7, !UP1 ;  /* 0x000000070800788c */ /* 0x000fe2000cf24070 */
[C---:B------:R-:W-:Y:S01]  /*22a0*/  IADD3 R90, -R18.reuse, UR7, R11 ;  /* 0x00000007125a7c10 */ /* 0x040fe2000fffe10b */
[----:B------:R-:W-:Y:S01]  /*22b0*/  IMAD R21, R17, UR10, RZ ;  /* 0x0000000a11157c24 */ /* 0x000fe2000f8e02ff */
[----:B------:R-:W-:Y:S01]  /*22c0*/  ISETP.GE.OR P0, PT, R18, UR7, P0 ;  /* 0x0000000712007c0c */ /* 0x000fe20008706670 */
[----:B------:R-:W-:Y:S01]  /*22d0*/  USEL UR7, URZ, 0x1, !UP0 ;  /* 0x000000013f077887 */ /* 0x000fe2000c000000 */
[----:B------:R-:W-:Y:S01]  /*22e0*/  LOP3.LUT R8, R9, R18, RZ, 0xfc, !PT ;  /* 0x0000001209087212 */ /* 0x000fe200078efcff */
[----:B------:R-:W-:Y:S01]  /*22f0*/  UISETP.GT.U32.AND UP0, UPT, UR5, 0x7, UPT ;  /* 0x000000070500788c */ /* 0x000fe2000bf04070 */
[----:B------:R-:W-:Y:S01]  /*2300*/  LOP3.LUT R10, R4, 0x3, RZ, 0xc0, !PT ;  /* 0x00000003040a7812 */ /* 0x000fe200078ec0ff */
[----:B------:R-:W-:Y:S01]  /*2310*/  USEL UR6, URZ, 0x1, !UP1 ;  /* 0x000000013f067887 */ /* 0x000fe2000c800000 */
[--C-:B------:R-:W-:Y:S01]  /*2320*/  SHF.R.S32.HI R9, RZ, 0x1f, R8.reuse ;  /* 0x0000001fff097819 */ /* 0x100fe20000011408 */
[----:B------:R-:W-:Y:S01]  /*2330*/  UISETP.LT.U32.AND UP0, UPT, UR8, 0x8, UP0 ;  /* 0x000000080800788c */ /* 0x000fe20008701070 */
[----:B------:R-:W-:Y:S01]  /*2340*/  ISETP.NE.AND P1, PT, RZ, UR7, PT ;  /* 0x00000007ff007c0c */ /* 0x000fe2000bf25270 */
[----:B------:R-:W-:Y:S01]  /*2350*/  IMAD R19, R10, -0x2, R19 ;  /* 0xfffffffe0a137824 */ /* 0x000fe200078e0213 */
[----:B------:R-:W-:Y:S01]  /*2360*/  ULOP3.LUT UR5, UR5, 0x7, URZ, 0xc0, !UPT ;  /* 0x0000000705057892 */ /* 0x000fe2000f8ec03f */
[C---:B------:R-:W-:Y:S01]  /*2370*/  IMAD R21, R6.reuse, UR11, R21 ;  /* 0x0000000b06157c24 */ /* 0x040fe2000f8e0215 */
[----:B------:R-:W-:Y:S01]  /*2380*/  USEL UR9, URZ, 0x1, !UP0 ;  /* 0x000000013f097887 */ /* 0x000fe2000c000000 */
[----:B------:R-:W-:-:S03]  /*2390*/  IMAD.WIDE.U32 R10, R6, UR10, R8 ;  /* 0x0000000a060a7c25 */ /* 0x000fc6000f8e0008 */
[----:B------:R-:W-:Y:S01]  /*23a0*/  ULOP3.LUT UR4, UR6, UR4, UR9, 0x96, !UPT ;  /* 0x0000000406047292 */ /* 0x000fe2000f8e9609 */
[----:B------:R-:W-:-:S04]  /*23b0*/  IMAD.IADD R21, R11, 0x1, R21 ;  /* 0x000000010b157824 */ /* 0x000fc800078e0215 */
[----:B------:R-:W-:Y:S07]  /*23c0*/  @!P1 BRA `(.L_x_23) ;  /* 0x0000000400049947 */ /* 0x000fee0003800000 */
[----:B------:R-:W-:Y:S01]  /*23d0*/  FADD R96, R56, R96 ;  /* 0x0000006038607221 */ /* 0x000fe20000000000 */
        /* <DEDUP_REMOVED lines=63> */
[----:B------:R-:W-:-:S06]  /*27d0*/  WARPGROUP.DEPBAR.LE gsb0, 0x0 ;  /* 0x00008000000079c5 */ /* 0x000fcc0000010000 */
.L_x_23:
[----:B------:R-:W-:Y:S02]  /*27e0*/  WARPGROUP.DEPBAR.LE gsb0, 0x0 ;  /* 0x00008000000079c5 */ /* 0x000fe40000010000 */
[----:B------:R-:W-:Y:S01]  /*27f0*/  MOV R11, R21 ;  /* 0x00000015000b7202 */ /* 0x000fe20000000f00 */
[----:B------:R-:W-:Y:S02]  /*2800*/  IMAD.IADD R82, R19, 0x1, -R20 ;  /* 0x0000000113527824 */ /* 0x000fe400078e0a14 */
[----:B------:R-:W-:Y:S01]  /*2810*/  IMAD.MOV.U32 R83, RZ, RZ, -0x1 ;  /* 0xffffffffff537424 */ /* 0x000fe200078e00ff */
[----:B------:R-:W-:Y:S06]  /*2820*/  @P0 BRA `(.L_x_24) ;  /* 0x0000004800400947 */ /* 0x000fec0003800000 */
[----:B------:R-:W0:Y:S01]  /*2830*/  LDC.64 R24, c[0x0][0x6c8] ;  /* 0x0001b200ff187b82 */ /* 0x000e220000000a00 */
[----:B------:R-:W-:Y:S01]  /*2840*/  IMAD.WIDE R12, R12, 0x40, RZ ;  /* 0x000000400c0c7825 */ /* 0x000fe200078e02ff */
[----:B---3-5:R-:W-:Y:S01]  /*2850*/  FSETP.NEU.AND P1, PT, R89, RZ, PT ;  /* 0x000000ff5900720b */ /* 0x028fe20003f2d000 */
[----:B------:R-:W-:Y:S01]  /*2860*/  BSSY B0, `(.L_x_24) ;  /* 0x000048c000007945 */ /* 0x000fe20003800000 */
[----:B------:R-:W-:Y:S01]  /*2870*/  ISETP.GT.AND P0, PT, R82, RZ, PT ;  /* 0x000000ff5200720c */ /* 0x000fe20003f04270 */
[----:B------:R-:W-:-:S03]  /*2880*/  IMAD.SHL.U32 R205, R4, 0x2, RZ ;  /* 0x0000000204cd7824 */ /* 0x000fc600078e00ff */
[----:B------:R-:W-:Y:S02]  /*2890*/  ISETP.GT.AND P2, PT, R90, RZ, P0 ;  /* 0x000000ff5a00720c */ /* 0x000fe40000744270 */
[----:B------:R-:W-:Y:S01]  /*28a0*/  LOP3.LUT R205, R12, 0x6, R205, 0xf8, !PT ;  /* 0x000000060ccd7812 */ /* 0x000fe200078ef8cd */
[----:B0-----:R-:W-:-:S04]  /*28b0*/  IMAD R14, R13, R24, RZ ;  /* 0x000000180d0e7224 */ /* 0x001fc800078e02ff */
[----:B------:R-:W-:-:S04]  /*28c0*/  IMAD.WIDE.U32 R20, R205, R24, R10 ;  /* 0x00000018cd147225 */ /* 0x000fc800078e000a */
[----:B------:R-:W-:-:S04]  /*28d0*/  IMAD R11, R205, R25, R14 ;  /* 0x00000019cd0b7224 */ /* 0x000fc800078e020e */
[----:B------:R-:W-:Y:S01]  /*28e0*/  IMAD.IADD R27, R21, 0x1, R11 ;  /* 0x00000001151b7824 */ /* 0x000fe200078e020b */
[----:B------:R-:W-:Y:S06]  /*28f0*/  @!P1 BRA `(.L_x_25) ;  /* 0x0000003400789947 */ /* 0x000fec0003800000 */
[----:B------:R-:W0:Y:S01]  /*2900*/  LDC.64 R10, c[0x0][0x6b0] ;  /* 0x0001ac00ff0a7b82 */ /* 0x000e220000000a00 */
[----:B------:R-:W-:Y:S01]  /*2910*/  ULDC.64 UR6, c[0x0][0x6b8] ;  /* 0x0001ae0000067ab9 */ /* 0x000fe20000000a00 */
[----:B------:R-:W-:Y:S01]  /*2920*/  ULDC.64 UR10, c[0x0][0x6a8] ;  /* 0x0001aa00000a7ab9 */ /* 0x000fe20000000a00 */
[----:B------:R-:W-:Y:S01]  /*2930*/  IMAD R201, R17, UR6, RZ ;  /* 0x0000000611c97c24 */ /* 0x000fe2000f8e02ff */
[----:B------:R-:W-:Y:S01]  /*2940*/  ULDC.64 UR12, c[0x0][0x6c0] ;  /* 0x0001b000000c7ab9 */ /* 0x000fe20000000a00 */
[----:B------:R-:W-:-:S03]  /*2950*/  IMAD.WIDE.U32 R60, R6, UR6, R8 ;  /* 0x00000006063c7c25 */ /* 0x000fc6000f8e0008 */
[----:B------:R-:W1:Y:S01]  /*2960*/  LDC.64 R22, c[0x0][0x6b0] ;  /* 0x0001ac00ff167b82 */ /* 0x000e620000000a00 */
[----:B------:R-:W-:Y:S02]  /*2970*/  IMAD R201, R6, UR7, R201 ;  /* 0x0000000706c97c24 */ /* 0x000fe4000f8e02c9 */
[----:B------:R-:W-:Y:S02]  /*2980*/  IMAD.MOV.U32 R64, RZ, RZ, R60 ;  /* 0x000000ffff407224 */ /* 0x000fe400078e003c */
[----:B------:R-:W-:Y:S02]  /*2990*/  IMAD.IADD R65, R61, 0x1, R201 ;  /* 0x000000013d417824 */ /* 0x000fe400078e02c9 */
[----:B0-----:R-:W-:-:S04]  /*29a0*/  IMAD R12, R13, R10, RZ ;  /* 0x0000000a0d0c7224 */ /* 0x001fc800078e02ff */
[C---:B------:R-:W-:Y:S02]  /*29b0*/  IMAD R203, R205.reuse, R11, R12 ;  /* 0x0000000bcdcb7224 */ /* 0x040fe400078e020c */
[----:B------:R-:W-:-:S05]  /*29c0*/  IMAD.WIDE.U32 R12, R205, R10, R64 ;  /* 0x0000000acd0c7225 */ /* 0x000fca00078e0040 */
[----:B------:R-:W-:Y:S02]  /*29d0*/  IADD3 R13, R13, R203, RZ ;  /* 0x000000cb0d0d7210 */ /* 0x000fe40007ffe0ff */
[----:B------:R-:W-:-:S04]  /*29e0*/  LEA R18, P1, R12, UR10, 0x2 ;  /* 0x0000000a0c127c11 */ /* 0x000fc8000f8210ff */
[----:B------:R-:W-:-:S05]  /*29f0*/  LEA.HI.X R19, R12, UR11, R13, 0x2, P1 ;  /* 0x0000000b0c137c11 */ /* 0x000fca00088f140d */
[----:B------:R0:W3:Y:S01]  /*2a00*/  @P2 LDG.E.LTC128B R14, desc[UR16][R18.64] ;  /* 0x00000010120e2981 */ /* 0x0000e2000c1e1920 */
[----:B------:R-:W-:Y:S01]  /*2a10*/  LEA R52, P1, R20, UR12, 0x2 ;  /* 0x0000000c14347c11 */ /* 0x000fe2000f8210ff */
[CC--:B------:R-:W-:Y:S01]  /*2a20*/  IMAD.WIDE.U32 R12, R205.reuse, R10.reuse, R8 ;  /* 0x0000000acd0c7225 */ /* 0x0c0fe200078e0008 */
[----:B------:R-:W-:Y:S01]  /*2a30*/  ISETP.GT.AND P6, PT, R82, 0x1, PT ;  /* 0x000000015200780c */ /* 0x000fe20003fc4270 */
[----:B------:R-:W-:Y:S01]  /*2a40*/  BSSY B1, `(.L_x_26) ;  /* 0x0000015000017945 */ /* 0x000fe20003800000 */
[----:B------:R-:W-:Y:S01]  /*2a50*/  LEA.HI.X R53, R20, UR13, R27, 0x2, P1 ;  /* 0x0000000d14357c11 */ /* 0x000fe200088f141b */
[----:B-1----:R-:W-:Y:S01]  /*2a60*/  IMAD.WIDE.U32 R28, R205, R10, R22 ;  /* 0x0000000acd1c7225 */ /* 0x002fe200078e0016 */
[----:B------:R-:W-:Y:S02]  /*2a70*/  ISETP.GT.AND P1, PT, R90, RZ, P6 ;  /* 0x000000ff5a00720c */ /* 0x000fe40003724270 */
[----:B------:R-:W-:Y:S01]  /*2a80*/  LOP3.LUT R92, R92, 0xfffffffd, RZ, 0xc0, !PT ;  /* 0xfffffffd5c5c7812 */ /* 0x000fe200078ec0ff */
[C---:B------:R-:W-:Y:S01]  /*2a90*/  IMAD.IADD R21, R203.reuse, 0x1, R13 ;  /* 0x00000001cb157824 */ /* 0x040fe200078e020d */
[----:B------:R-:W-:Y:S01]  /*2aa0*/  IADD3 R13, P3, R60, R28, RZ ;  /* 0x0000001c3c0d7210 */ /* 0x000fe20007f7e0ff */
[----:B------:R-:W-:-:S02]  /*2ab0*/  IMAD.IADD R33, R203, 0x1, R29 ;  /* 0x00000001cb217824 */ /* 0x000fc400078e021d */
[----:B------:R-:W-:Y:S01]  /*2ac0*/  IMAD.MOV.U32 R20, RZ, RZ, R12 ;  /* 0x000000ffff147224 */ /* 0x000fe200078e000c */
[----:B------:R-:W-:Y:S01]  /*2ad0*/  LEA R12, P4, R13, UR10, 0x2 ;  /* 0x0000000a0d0c7c11 */ /* 0x000fe2000f8810ff */
[----:B------:R-:W-:Y:S01]  /*2ae0*/  IMAD.X R30, R33, 0x1, R65, P3 ;  /* 0x00000001211e7824 */ /* 0x000fe200018e0641 */
[----:B------:R-:W-:Y:S01]  /*2af0*/  @P6 LOP3.LUT R92, R92, 0x2, RZ, 0xfc, !PT ;  /* 0x000000025c5c6812 */ /* 0x000fe200078efcff */
[----:B0-----:R-:W-:-:S03]  /*2b00*/  IMAD.WIDE.U32 R18, R6, UR6, R20 ;  /* 0x0000000606127c25 */ /* 0x001fc6000f8e0014 */
[----:B------:R-:W-:Y:S01]  /*2b10*/  LEA.HI.X R13, R13, UR11, R30, 0x2, P4 ;  /* 0x0000000b0d0d7c11 */ /* 0x000fe2000a0f141e */
[----:B---3--:R-:W-:-:S04]  /*2b20*/  FMUL R17, R14, R89 ;  /* 0x000000590e117220 */ /* 0x008fc80000400000 */
[----:B--2---:R-:W-:Y:S01]  /*2b30*/  FFMA R31, R96, R88, R17 ;  /* 0x00000058601f7223 */ /* 0x004fe20000000011 */
[----:B------:R-:W-:-:S04]  /*2b40*/  IMAD.IADD R17, R201, 0x1, R19 ;  /* 0x00000001c9117824 */ /* 0x000fc800078e0213 */
[----:B------:R0:W-:Y:S01]  /*2b50*/  @P2 STG.E desc[UR16][R52.64], R31 ;  /* 0x0000001f34002986 */ /* 0x0001e2000c101910 */
[----:B------:R-:W-:Y:S01]  /*2b60*/  IADD3 R26, P2, R8, R28, RZ ;  /* 0x0000001c081a7210 */ /* 0x000fe20007f5e0ff */
[----:B------:R-:W-:-:S12]  /*2b70*/  @!P1 BRA `(.L_x_27) ;  /* 0x0000000000049947 */ /* 0x000fd80003800000 */
[----:B------:R1:W5:Y:S02]  /*2b80*/  LDG.E.LTC128B R14, desc[UR16][R12.64] ;  /* 0x000000100c0e7981 */ /* 0x000364000c1e1920 */
.L_x_27:
[----:B------:R-:W-:Y:S05]  /*2b90*/  BSYNC B1 ;  /* 0x0000000000017941 */ /* 0x000fea0003800000 */
.L_x_26:
[----:B-1---5:R-:W-:Y:S01]  /*2ba0*/  FMUL R13, R14, R89 ;  /* 0x000000590e0d7220 */ /* 0x022fe20000400000 */
[----:B------:R-:W-:Y:S01]  /*2bb0*/  LEA R48, P3, R24, R52, 0x2 ;  /* 0x0000003418307211 */ /* 0x000fe200078610ff */
[----:B------:R-:W-:Y:S01]  /*2bc0*/  IMAD.X R27, R9, 0x1, R33, P2 ;  /* 0x00000001091b7824 */ /* 0x000fe200010e0621 */
[----:B------:R-:W-:Y:S01]  /*2bd0*/  ISETP.GT.AND P2, PT, R90, 0x8, P0 ;  /* 0x000000085a00780c */ /* 0x000fe20000744270 */
[----:B------:R-:W-:Y:S01]  /*2be0*/  FFMA R21, R98, R88, R13 ;  /* 0x0000005862157223 */ /* 0x000fe2000000000d */
[----:B------:R-:W-:Y:S01]  /*2bf0*/  LEA.HI.X R49, R24, R53, R25, 0x2, P3 ;  /* 0x0000003518317211 */ /* 0x000fe200018f1419 */
[----:B------:R-:W-:Y:S01]  /*2c00*/  IMAD.WIDE.U32 R12, R6, UR6, R26 ;  /* 0x00000006060c7c25 */ /* 0x000fe2000f8e001a */
[C---:B------:R-:W-:Y:S01]  /*2c10*/  LEA R50, P4, R18.reuse, UR10, 0x2 ;  /* 0x0000000a12327c11 */ /* 0x040fe2000f8810ff */
[----:B------:R-:W-:Y:S02]  /*2c20*/  BSSY B1, `(.L_x_28) ;  /* 0x0000009000017945 */ /* 0x000fe40003800000 */
[----:B------:R1:W-:Y:S01]  /*2c30*/  @P1 STG.E desc[UR16][R48.64], R21 ;  /* 0x0000001530001986 */ /* 0x0003e2000c101910 */
[----:B------:R-:W-:Y:S01]  /*2c40*/  LEA.HI.X R51, R18, UR11, R17, 0x2, P4 ;  /* 0x0000000b12337c11 */ /* 0x000fe2000a0f1411 */
[----:B------:R-:W-:Y:S01]  /*2c50*/  IMAD.MOV.U32 R19, RZ, RZ, R33 ;  /* 0x000000ffff137224 */ /* 0x000fe200078e0021 */
[----:B------:R-:W-:Y:S01]  /*2c60*/  MOV R18, R28 ;  /* 0x0000001c00127202 */ /* 0x000fe20000000f00 */
[----:B------:R-:W-:-:S02]  /*2c70*/  IMAD R86, R11, 0x7, RZ ;  /* 0x000000070b567824 */ /* 0x000fc400078e02ff */
[----:B------:R-:W-:Y:S01]  /*2c80*/  IMAD.IADD R17, R201, 0x1, R13 ;  /* 0x00000001c9117824 */ /* 0x000fe200078e020d */
[----:B------:R-:W-:Y:S06]  /*2c90*/  @!P2 BRA `(.L_x_29) ;  /* 0x000000000004a947 */ /* 0x000fec0003800000 */
[----:B------:R2:W5:Y:S02]  /*2ca0*/  LDG.E.LTC128B R14, desc[UR16][R50.64+0x20] ;  /* 0x00002010320e7981 */ /* 0x000564000c1e1920 */
.L_x_29:
[----:B------:R-:W-:Y:S05]  /*2cb0*/  BSYNC B1 ;  /* 0x0000000000017941 */ /* 0x000fea0003800000 */
.L_x_28:
[----:B------:R-:W-:Y:S01]  /*2cc0*/  ISETP.GT.AND P3, PT, R90, 0x8, P6 ;  /* 0x000000085a00780c */ /* 0x000fe20003764270 */
[----:B------:R-:W-:Y:S01]  /*2cd0*/  IMAD.WIDE.U32 R18, R10, 0x7, R18 ;  /* 0x000000070a127825 */ /* 0x000fe200078e0012 */
[----:B------:R-:W-:-:S03]  /*2ce0*/  ISETP.GT.AND P5, PT, R82, 0x8, PT ;  /* 0x000000085200780c */ /* 0x000fc60003fa4270 */
[----:B-----5:R-:W-:Y:S01]  /*2cf0*/  FMUL R20, R14, R89 ;  /* 0x000000590e147220 */ /* 0x020fe20000400000 */
[----:B------:R-:W-:Y:S01]  /*2d00*/  LEA R46, P1, R12, UR10, 0x2 ;  /* 0x0000000a0c2e7c11 */ /* 0x000fe2000f8210ff */
[----:B------:R-:W-:Y:S01]  /*2d10*/  BSSY B1, `(.L_x_30) ;  /* 0x000000d000017945 */ /* 0x000fe20003800000 */
[----:B------:R-:W-:Y:S01]  /*2d20*/  LOP3.LUT R92, R92, 0xfffffffb, RZ, 0xc0, !PT ;  /* 0xfffffffb5c5c7812 */ /* 0x000fe200078ec0ff */
[----:B------:R-:W-:Y:S01]  /*2d30*/  FFMA R15, R15, R88, R20 ;  /* 0x000000580f0f7223 */ /* 0x000fe20000000014 */
[----:B------:R-:W-:Y:S01]  /*2d40*/  LEA.HI.X R47, R12, UR11, R17, 0x2, P1 ;  /* 0x0000000b0c2f7c11 */ /* 0x000fe200088f1411 */
[----:B------:R-:W-:Y:S01]  /*2d50*/  IMAD.IADD R17, R19, 0x1, R86 ;  /* 0x0000000113117824 */ /* 0x000fe200078e0256 */
[----:B------:R-:W-:Y:S02]  /*2d60*/  IADD3 R13, P1, R60, R18, RZ ;  /* 0x000000123c0d7210 */ /* 0x000fe40007f3e0ff */
[----:B------:R3:W-:Y:S01]  /*2d70*/  @P2 STG.E desc[UR16][R52.64+0x20], R15 ;  /* 0x0000200f34002986 */ /* 0x0007e2000c101910 */
[----:B------:R-:W-:-:S02]  /*2d80*/  ISETP.GT.AND P2, PT, R90, RZ, P5 ;  /* 0x000000ff5a00720c */ /* 0x000fc40002f44270 */
[----:B------:R-:W-:Y:S01]  /*2d90*/  IMAD.X R20, R17, 0x1, R65, P1 ;  /* 0x0000000111147824 */ /* 0x000fe200008e0641 */
[----:B------:R-:W-:Y:S02]  /*2da0*/  @P5 LOP3.LUT R92, R92, 0x4, RZ, 0xfc, !PT ;  /* 0x000000045c5c5812 */ /* 0x000fe400078efcff */
[----:B------:R-:W-:Y:S01]  /*2db0*/  LEA R12, P1, R13, UR10, 0x2 ;  /* 0x0000000a0d0c7c11 */ /* 0x000fe2000f8210ff */
[----:B------:R-:W-:-:S12]  /*2dc0*/  @!P3 BRA `(.L_x_31) ;  /* 0x000000000004b947 */ /* 0x000fd80003800000 */
[----:B------:R4:W5:Y:S02]  /*2dd0*/  LDG.E.LTC128B R14, desc[UR16][R46.64+0x20] ;  /* 0x000020102e0e7981 */ /* 0x000964000c1e1920 */
.L_x_31:
[----:B------:R-:W-:Y:S05]  /*2de0*/  BSYNC B1 ;  /* 0x0000000000017941 */ /* 0x000fea0003800000 */
.L_x_30:
[----:B---3-5:R-:W-:Y:S01]  /*2df0*/  FMUL R15, R14, R89 ;  /* 0x000000590e0f7220 */ /* 0x028fe20000400000 */
[----:B------:R-:W-:Y:S01]  /*2e00*/  IMAD.MOV.U32 R32, RZ, RZ, R14 ;  /* 0x000000ffff207224 */ /* 0x000fe200078e000e */
[----:B------:R-:W-:Y:S02]  /*2e10*/  LEA.HI.X R13, R13, UR11, R20, 0x2, P1 ;  /* 0x0000000b0d0d7c11 */ /* 0x000fe400088f1414 */
[----:B------:R-:W-:-:S05]  /*2e20*/  FFMA R15, R16, R88, R15 ;  /* 0x00000058100f7223 */ /* 0x000fca000000000f */
[----:B------:R3:W-:Y:S04]  /*2e30*/  @P3 STG.E desc[UR16][R48.64+0x20], R15 ;  /* 0x0000200f30003986 */ /* 0x0007e8000c101910 */
[----:B------:R0:W2:Y:S01]  /*2e40*/  @P2 LDG.E.LTC128B R32, desc[UR16][R12.64] ;  /* 0x000000100c202981 */ /* 0x0000a2000c1e1920 */
[----:B------:R-:W-:Y:S01]  /*2e50*/  IADD3 R28, P1, R18, R10, RZ ;  /* 0x0000000a121c7210 */ /* 0x000fe20007f3e0ff */
[----:B------:R-:W-:Y:S01]  /*2e60*/  IMAD R45, R25, 0x1c, RZ ;  /* 0x0000001c192d7824 */ /* 0x000fe200078e02ff */
[----:B------:R-:W-:Y:S01]  /*2e70*/  ISETP.GT.AND P4, PT, R82, 0x9, PT ;  /* 0x000000095200780c */ /* 0x000fe20003f84270 */
[----:B------:R-:W-:-:S04]  /*2e80*/  IMAD.WIDE.U32 R36, R24, 0x1c, R48 ;  /* 0x0000001c18247825 */ /* 0x000fc800078e0030 */
[----:B------:R-:W-:Y:S02]  /*2e90*/  IMAD.X R29, R17, 0x1, R11, P1 ;  /* 0x00000001111d7824 */ /* 0x000fe400008e060b */
[----:B------:R-:W-:Y:S02]  /*2ea0*/  IMAD.IADD R45, R37, 0x1, R45 ;  /* 0x00000001252d7824 */ /* 0x000fe400078e022d */
[----:B------:R-:W-:-:S04]  /*2eb0*/  IMAD.WIDE.U32 R26, R10, 0x7, R28 ;  /* 0x000000070a1a7825 */ /* 0x000fc800078e001c */
[----:B------:R-:W-:Y:S01]  /*2ec0*/  IMAD.MOV.U32 R44, RZ, RZ, R36 ;  /* 0x000000ffff2c7224 */ /* 0x000fe200078e0024 */
[----:B------:R-:W-:Y:S02]  /*2ed0*/  IADD3 R33, R86, R27, RZ ;  /* 0x0000001b56217210 */ /* 0x000fe40007ffe0ff */
[----:B------:R-:W-:-:S05]  /*2ee0*/  IADD3 R20, P1, R26, R10, RZ ;  /* 0x0000000a1a147210 */ /* 0x000fca0007f3e0ff */
[----:B-1----:R-:W-:Y:S02]  /*2ef0*/  IMAD.X R21, R33, 0x1, R11, P1 ;  /* 0x0000000121157824 */ /* 0x002fe400008e060b */
[----:B------:R-:W-:-:S04]  /*2f00*/  IMAD.WIDE.U32 R18, R10, 0x7, R20 ;  /* 0x000000070a127825 */ /* 0x000fc800078e0014 */
[----:B------:R-:W-:Y:S01]  /*2f10*/  IMAD.IADD R58, R86, 0x1, R19 ;  /* 0x00000001563a7824 */ /* 0x000fe200078e0213 */
[----:B------:R-:W-:-:S05]  /*2f20*/  IADD3 R16, P1, R18, R10, RZ ;  /* 0x0000000a12107210 */ /* 0x000fca0007f3e0ff */
[----:B------:R-:W-:Y:S02]  /*2f30*/  IMAD.X R17, R58, 0x1, R11, P1 ;  /* 0x000000013a117824 */ /* 0x000fe400008e060b */
[----:B---3--:R-:W-:-:S04]  /*2f40*/  IMAD.WIDE.U32 R14, R10, 0x7, R16 ;  /* 0x000000070a0e7825 */ /* 0x008fc800078e0010 */
[----:B------:R-:W-:Y:S01]  /*2f50*/  IMAD.IADD R72, R86, 0x1, R15 ;  /* 0x0000000156487824 */ /* 0x000fe200078e020f */
[----:B0-----:R-:W-:-:S05]  /*2f60*/  IADD3 R12, P1, R14, R10, RZ ;  /* 0x0000000a0e0c7210 */ /* 0x001fca0007f3e0ff */
[----:B------:R-:W-:Y:S02]  /*2f70*/  IMAD.X R13, R72, 0x1, R11, P1 ;  /* 0x00000001480d7824 */ /* 0x000fe400008e060b */
[----:B------:R-:W-:-:S04]  /*2f80*/  IMAD.WIDE.U32 R54, R10, 0x7, R12 ;  /* 0x000000070a367825 */ /* 0x000fc800078e000c */
[----:B------:R-:W-:Y:S01]  /*2f90*/  IMAD.IADD R74, R86, 0x1, R55 ;  /* 0x00000001564a7824 */ /* 0x000fe200078e0237 */
[----:B------:R-:W-:-:S04]  /*2fa0*/  IADD3 R56, P1, R54, R10, RZ ;  /* 0x0000000a36387210 */ /* 0x000fc80007f3e0ff */
[----:B------:R-:W-:-:S03]  /*2fb0*/  IADD3.X R57, R74, R11, RZ, P1, !PT ;  /* 0x0000000b4a397210 */ /* 0x000fc60000ffe4ff */
[----:B------:R-:W-:-:S04]  /*2fc0*/  IMAD.WIDE.U32 R68, R10, 0x7, R56 ;  /* 0x000000070a447825 */ /* 0x000fc800078e0038 */
[----:B------:R-:W-:Y:S01]  /*2fd0*/  IMAD.IADD R78, R86, 0x1, R69 ;  /* 0x00000001564e7824 */ /* 0x000fe200078e0245 */
[----:B------:R-:W-:-:S05]  /*2fe0*/  IADD3 R70, P1, R68, R10, RZ ;  /* 0x0000000a44467210 */ /* 0x000fca0007f3e0ff */
[----:B------:R-:W-:Y:S01]  /*2ff0*/  IMAD.X R71, R78, 0x1, R11, P1 ;  /* 0x000000014e477824 */ /* 0x000fe200008e060b */
[----:B------:R-:W-:Y:S01]  /*3000*/  IADD3 R30, P1, R28, R60, RZ ;  /* 0x0000003c1c1e7210 */ /* 0x000fe20007f3e0ff */
[----:B------:R-:W-:-:S04]  /*3010*/  IMAD.WIDE.U32 R62, R10, 0x7, R70 ;  /* 0x000000070a3e7825 */ /* 0x000fc800078e0046 */
[----:B------:R-:W-:Y:S01]  /*3020*/  IMAD.X R29, R29, 0x1, R65, P1 ;  /* 0x000000011d1d7824 */ /* 0x000fe200008e0641 */
[----:B------:R-:W-:Y:S01]  /*3030*/  IADD3 R84, P1, P3, R60, R10, R62 ;  /* 0x0000000a3c547210 */ /* 0x000fe20007b3e03e */
[----:B------:R-:W-:-:S05]  /*3040*/  IMAD.IADD R209, R86, 0x1, R63 ;  /* 0x0000000156d17824 */ /* 0x000fca00078e023f */
[----:B------:R-:W-:Y:S02]  /*3050*/  IADD3.X R207, R65, R11, R209, P1, P3 ;  /* 0x0000000b41cf7210 */ /* 0x000fe40000fe64d1 */
[----:B------:R-:W-:-:S04]  /*3060*/  LEA R28, P1, R30, UR10, 0x2 ;  /* 0x0000000a1e1c7c11 */ /* 0x000fc8000f8210ff */
[----:B------:R-:W-:Y:S02]  /*3070*/  LEA.HI.X R29, R30, UR11, R29, 0x2, P1 ;  /* 0x0000000b1e1d7c11 */ /* 0x000fe400088f141d */
[----:B------:R-:W-:Y:S01]  /*3080*/  ISETP.GT.AND P1, PT, R90, RZ, P4 ;  /* 0x000000ff5a00720c */ /* 0x000fe20002724270 */
[----:B--2---:R-:W-:-:S04]  /*3090*/  FMUL R30, R32, R89 ;  /* 0x00000059201e7220 */ /* 0x004fc80000400000 */
[----:B------:R-:W-:-:S05]  /*30a0*/  FFMA R219, R219, R88, R30 ;  /* 0x00000058dbdb7223 */ /* 0x000fca000000001e */
[----:B------:R0:W-:Y:S04]  /*30b0*/  @P2 STG.E desc[UR16][R44.64], R219 ;  /* 0x000000db2c002986 */ /* 0x0001e8000c101910 */
[----:B------:R-:W2:Y:S01]  /*30c0*/  @P1 LDG.E.LTC128B R32, desc[UR16][R28.64] ;  /* 0x000000101c201981 */ /* 0x000ea2000c1e1920 */
[----:B------:R-:W-:Y:S01]  /*30d0*/  IMAD.WIDE.U32 R22, R10, 0x7, R22 ;  /* 0x000000070a167825 */ /* 0x000fe200078e0016 */
[C---:B------:R-:W-:Y:S01]  /*30e0*/  SHF.L.U64.HI R87, R24.reuse, 0x5, R25 ;  /* 0x0000000518577819 */ /* 0x040fe20000010219 */
[----:B------:R-:W-:Y:S02]  /*30f0*/  BSSY B1, `(.L_x_32) ;  /* 0x0000017000017945 */ /* 0x000fe40003800000 */
[----:B------:R-:W-:Y:S01]  /*3100*/  IMAD.SHL.U32 R85, R24, 0x20, RZ ;  /* 0x0000002018557824 */ /* 0x000fe200078e00ff */
[----:B------:R-:W-:-:S03]  /*3110*/  IADD3 R23, R86, R23, RZ ;  /* 0x0000001756177210 */ /* 0x000fc60007ffe0ff */
[----:B------:R-:W-:-:S03]  /*3120*/  IMAD.WIDE.U32 R30, R205, R10, R22 ;  /* 0x0000000acd1e7225 */ /* 0x000fc600078e0016 */
[----:B------:R-:W-:-:S04]  /*3130*/  IADD3 R30, P2, R8, R30, RZ ;  /* 0x0000001e081e7210 */ /* 0x000fc80007f5e0ff */
[----:B------:R-:W-:-:S03]  /*3140*/  IADD3.X R31, R9, R203, R31, P2, !PT ;  /* 0x000000cb091f7210 */ /* 0x000fc600017fe41f */
[----:B------:R-:W-:-:S04]  /*3150*/  IMAD.WIDE.U32 R30, R6, UR6, R30 ;  /* 0x00000006061e7c25 */ /* 0x000fc8000f8e001e */
[----:B------:R-:W-:Y:S01]  /*3160*/  IMAD.IADD R31, R201, 0x1, R31 ;  /* 0x00000001c91f7824 */ /* 0x000fe200078e021f */
[----:B------:R-:W-:-:S04]  /*3170*/  LEA R42, P2, R30, UR10, 0x2 ;  /* 0x0000000a1e2a7c11 */ /* 0x000fc8000f8410ff */
[----:B------:R-:W-:Y:S02]  /*3180*/  LEA.HI.X R43, R30, UR11, R31, 0x2, P2 ;  /* 0x0000000b1e2b7c11 */ /* 0x000fe400090f141f */
[----:B------:R-:W-:-:S05]  /*3190*/  IADD3 R40, P2, R85, R48, RZ ;  /* 0x0000003055287210 */ /* 0x000fca0007f5e0ff */
[----:B------:R-:W-:Y:S01]  /*31a0*/  IMAD.X R41, R87, 0x1, R49, P2 ;  /* 0x0000000157297824 */ /* 0x000fe200010e0631 */
[----:B------:R-:W-:-:S05]  /*31b0*/  IADD3 R24, P2, R22, R10, RZ ;  /* 0x0000000a16187210 */ /* 0x000fca0007f5e0ff */
[----:B------:R-:W-:Y:S01]  /*31c0*/  IMAD.X R25, R23, 0x1, R11, P2 ;  /* 0x0000000117197824 */ /* 0x000fe200010e060b */
[----:B------:R-:W-:Y:S01]  /*31d0*/  ISETP.GT.AND P2, PT, R90, 0x8, P5 ;  /* 0x000000085a00780c */ /* 0x000fe20002f44270 */
[----:B--2---:R-:W-:-:S04]  /*31e0*/  FMUL R28, R32, R89 ;  /* 0x00000059201c7220 */ /* 0x004fc80000400000 */
[----:B------:R-:W-:Y:S01]  /*31f0*/  FFMA R217, R217, R88, R28 ;  /* 0x00000058d9d97223 */ /* 0x000fe2000000001c */
[----:B------:R-:W-:-:S04]  /*3200*/  IMAD.WIDE.U32 R28, R205, R10, R24 ;  /* 0x0000000acd1c7225 */ /* 0x000fc800078e0018 */
[----:B------:R0:W-:Y:S01]  /*3210*/  @P1 STG.E desc[UR16][R40.64], R217 ;  /* 0x000000d928001986 */ /* 0x0001e2000c101910 */
[----:B------:R-:W-:-:S04]  /*3220*/  IADD3 R28, P1, R8, R28, RZ ;  /* 0x0000001c081c7210 */ /* 0x000fc80007f3e0ff */
[----:B------:R-:W-:Y:S01]  /*3230*/  IADD3.X R29, R9, R203, R29, P1, !PT ;  /* 0x000000cb091d7210 */ /* 0x000fe20000ffe41d */
[----:B------:R-:W-:Y:S08]  /*3240*/  @!P2 BRA `(.L_x_33) ;  /* 0x000000000004a947 */ /* 0x000ff00003800000 */
[----:B------:R1:W5:Y:S02]  /*3250*/  LDG.E.LTC128B R32, desc[UR16][R42.64+0x20] ;  /* 0x000020102a207981 */ /* 0x000364000c1e1920 */
.L_x_33:
[----:B------:R-:W-:Y:S05]  /*3260*/  BSYNC B1 ;  /* 0x0000000000017941 */ /* 0x000fea0003800000 */
.L_x_32:
[----:B-----5:R-:W-:Y:S01]  /*3270*/  FMUL R30, R32, R89 ;  /* 0x00000059201e7220 */ /* 0x020fe20000400000 */
[----:B------:R-:W-:Y:S01]  /*3280*/  IMAD.WIDE.U32 R28, R6, UR6, R28 ;  /* 0x00000006061c7c25 */ /* 0x000fe2000f8e001c */
[----:B------:R-:W-:Y:S03]  /*3290*/  BSSY B1, `(.L_x_34) ;  /* 0x0000009000017945 */ /* 0x000fe60003800000 */
[----:B------:R-:W-:Y:S01]  /*32a0*/  FFMA R215, R215, R88, R30 ;  /* 0x00000058d7d77223 */ /* 0x000fe2000000001e */
[----:B------:R-:W-:Y:S01]  /*32b0*/  IMAD.IADD R29, R201, 0x1, R29 ;  /* 0x00000001c91d7824 */ /* 0x000fe200078e021d */
[----:B------:R-:W-:-:S03]  /*32c0*/  LEA R38, P1, R28, UR10, 0x2 ;  /* 0x0000000a1c267c11 */ /* 0x000fc6000f8210ff */
[----:B------:R2:W-:Y:S01]  /*32d0*/  @P2 STG.E desc[UR16][R44.64+0x20], R215 ;  /* 0x000020d72c002986 */ /* 0x0005e2000c101910 */
[----:B------:R-:W-:Y:S02]  /*32e0*/  ISETP.GT.AND P2, PT, R90, 0x8, P4 ;  /* 0x000000085a00780c */ /* 0x000fe40002744270 */
[----:B------:R-:W-:-:S11]  /*32f0*/  LEA.HI.X R39, R28, UR11, R29, 0x2, P1 ;  /* 0x0000000b1c277c11 */ /* 0x000fd600088f141d */
[----:B--2---:R-:W-:Y:S05]  /*3300*/  @!P2 BRA `(.L_x_35) ;  /* 0x000000000004a947 */ /* 0x004fea0003800000 */
[----:B------:R2:W5:Y:S02]  /*3310*/  LDG.E.LTC128B R32, desc[UR16][R38.64+0x20] ;  /* 0x0000201026207981 */ /* 0x000564000c1e1920 */
.L_x_35:
[----:B------:R-:W-:Y:S05]  /*3320*/  BSYNC B1 ;  /* 0x0000000000017941 */ /* 0x000fea0003800000 */
.L_x_34:
[----:B-----5:R-:W-:Y:S01]  /*3330*/  FMUL R28, R32, R89 ;  /* 0x00000059201c7220 */ /* 0x020fe20000400000 */
[----:B------:R-:W-:Y:S01]  /*3340*/  IADD3 R27, P1, R60, R26, RZ ;  /* 0x0000001a3c1b7210 */ /* 0x000fe20007f3e0ff */
[----:B------:R-:W-:Y:S01]  /*3350*/  BSSY B1, `(.L_x_36) ;  /* 0x000000f000017945 */ /* 0x000fe20003800000 */
[----:B------:R-:W-:Y:S01]  /*3360*/  ISETP.GT.AND P3, PT, R82, 0x10, PT ;  /* 0x000000105200780c */ /* 0x000fe20003f64270 */
[----:B------:R-:W-:Y:S01]  /*3370*/  FFMA R213, R213, R88, R28 ;  /* 0x00000058d5d57223 */ /* 0x000fe2000000001c */
[----:B------:R-:W-:Y:S01]  /*3380*/  LOP3.LUT R92, R92, 0xffffffef, RZ, 0xc0, !PT ;  /* 0xffffffef5c5c7812 */ /* 0x000fe200078ec0ff */
[----:B------:R-:W-:Y:S01]  /*3390*/  IMAD.X R28, R33, 0x1, R65, P1 ;  /* 0x00000001211c7824 */ /* 0x000fe200008e0641 */
[----:B------:R-:W-:Y:S01]  /*33a0*/  IADD3 R36, P1, R85, R36, RZ ;  /* 0x0000002455247210 */ /* 0x000fe20007f3e0ff */
[----:B------:R-:W-:Y:S01]  /*33b0*/  IMAD.MOV.U32 R96, RZ, RZ, R32 ;  /* 0x000000ffff607224 */ /* 0x000fe200078e0020 */
[----:B------:R3:W-:Y:S01]  /*33c0*/  @P2 STG.E desc[UR16][R40.64+0x20], R213 ;  /* 0x000020d528002986 */ /* 0x0007e2000c101910 */
[----:B------:R-:W-:-:S02]  /*33d0*/  LEA R26, P2, R27, UR10, 0x2 ;  /* 0x0000000a1b1a7c11 */ /* 0x000fc4000f8410ff */
[----:B------:R-:W-:Y:S02]  /*33e0*/  IADD3.X R37, R87, R45, RZ, P1, !PT ;  /* 0x0000002d57257210 */ /* 0x000fe40000ffe4ff */
[----:B------:R-:W-:Y:S02]  /*33f0*/  ISETP.GT.AND P1, PT, R90, RZ, P3 ;  /* 0x000000ff5a00720c */ /* 0x000fe40001f24270 */
[----:B------:R-:W-:Y:S02]  /*3400*/  LEA.HI.X R27, R27, UR11, R28, 0x2, P2 ;  /* 0x0000000b1b1b7c11 */ /* 0x000fe400090f141c */
[----:B------:R-:W-:-:S09]  /*3410*/  @P3 LOP3.LUT R92, R92, 0x10, RZ, 0xfc, !PT ;  /* 0x000000105c5c3812 */ /* 0x000fd200078efcff */
[----:B---3--:R-:W-:Y:S05]  /*3420*/  @!P1 BRA `(.L_x_37) ;  /* 0x0000000000049947 */ /* 0x008fea0003800000 */
[----:B------:R3:W5:Y:S02]  /*3430*/  LDG.E.LTC128B R96, desc[UR16][R26.64] ;  /* 0x000000101a607981 */ /* 0x000764000c1e1920 */
.L_x_37:
[----:B------:R-:W-:Y:S05]  /*3440*/  BSYNC B1 ;  /* 0x0000000000017941 */ /* 0x000fea0003800000 */
.L_x_36:
[----:B---3-5:R-:W-:Y:S01]  /*3450*/  FMUL R26, R96, R89 ;  /* 0x00000059601a7220 */ /* 0x028fe20000400000 */
[----:B------:R-:W-:Y:S01]  /*3460*/  IMAD.WIDE.U32 R22, R10, 0x7, R22 ;  /* 0x000000070a167825 */ /* 0x000fe200078e0016 */
[----:B------:R-:W-:Y:S01]  /*3470*/  ISETP.GT.AND P2, PT, R82, 0x11, PT ;  /* 0x000000115200780c */ /* 0x000fe20003f44270 */
[----:B------:R-:W-:Y:S02]  /*3480*/  BSSY B1, `(.L_x_38) ;  /* 0x00000aa000017945 */ /* 0x000fe40003800000 */
[----:B------:R-:W-:Y:S01]  /*3490*/  FFMA R211, R211, R88, R26 ;  /* 0x00000058d3d37223 */ /* 0x000fe2000000001a */
[----:B------:R-:W-:-:S04]  /*34a0*/  IMAD.WIDE.U32 R24, R10, 0x7, R24 ;  /* 0x000000070a187825 */ /* 0x000fc800078e0018 */
[----:B------:R3:W-:Y:S01]  /*34b0*/  @P1 STG.E desc[UR16][R36.64], R211 ;  /* 0x000000d324001986 */ /* 0x0007e2000c101910 */
[----:B------:R-:W-:-:S05]  /*34c0*/  IADD3 R15, P1, R20, R60, RZ ;  /* 0x0000003c140f7210 */ /* 0x000fca0007f3e0ff */
[----:B------:R-:W-:Y:S01]  /*34d0*/  IMAD.X R20, R21, 0x1, R65, P1 ;  /* 0x0000000115147824 */ /* 0x000fe200008e0641 */
[----:B------:R-:W-:-:S04]  /*34e0*/  LEA R34, P1, R15, UR10, 0x2 ;  /* 0x0000000a0f227c11 */ /* 0x000fc8000f8210ff */
[----:B------:R-:W-:Y:S02]  /*34f0*/  LEA.HI.X R35, R15, UR11, R20, 0x2, P1 ;  /* 0x0000000b0f237c11 */ /* 0x000fe400088f1414 */
[----:B------:R-:W-:-:S05]  /*3500*/  IADD3 R32, P1, R85, R40, RZ ;  /* 0x0000002855207210 */ /* 0x000fca0007f3e0ff */
[----:B------:R-:W-:Y:S01]  /*3510*/  IMAD.X R33, R87, 0x1, R41, P1 ;  /* 0x0000000157217824 */ /* 0x000fe200008e0629 */
[----:B------:R-:W-:-:S04]  /*3520*/  IADD3 R20, P1, R22, R10, RZ ;  /* 0x0000000a16147210 */ /* 0x000fc80007f3e0ff */
[----:B------:R-:W-:Y:S02]  /*3530*/  IADD3.X R21, R11, R86, R23, P1, !PT ;  /* 0x000000560b157210 */ /* 0x000fe40000ffe417 */
[----:B------:R-:W-:-:S04]  /*3540*/  IADD3 R22, P1, R24, R10, RZ ;  /* 0x0000000a18167210 */ /* 0x000fc80007f3e0ff */
[----:B------:R-:W-:Y:S01]  /*3550*/  IADD3.X R23, R11, R86, R25, P1, !PT ;  /* 0x000000560b177210 */ /* 0x000fe20000ffe419 */
[----:B------:R-:W-:-:S04]  /*3560*/  IMAD.WIDE.U32 R24, R205, R10, R20 ;  /* 0x0000000acd187225 */ /* 0x000fc800078e0014 */
[----:B------:R-:W-:Y:S01]  /*3570*/  IMAD.WIDE.U32 R28, R205, R10, R22 ;  /* 0x0000000acd1c7225 */ /* 0x000fe200078e0016 */
[----:B------:R-:W-:-:S03]  /*3580*/  IADD3 R26, P1, R8, R24, RZ ;  /* 0x00000018081a7210 */ /* 0x000fc60007f3e0ff */
[----:B------:R-:W-:Y:S01]  /*3590*/  IMAD.WIDE.U32 R20, R10, 0x7, R20 ;  /* 0x000000070a147825 */ /* 0x000fe200078e0014 */
[----:B------:R-:W-:Y:S02]  /*35a0*/  IADD3.X R27, R9, R203, R25, P1, !PT ;  /* 0x000000cb091b7210 */ /* 0x000fe40000ffe419 */
[----:B------:R-:W-:Y:S01]  /*35b0*/  IADD3 R24, P1, R8, R28, RZ ;  /* 0x0000001c08187210 */ /* 0x000fe20007f3e0ff */
[----:B------:R-:W-:-:S03]  /*35c0*/  IMAD.WIDE.U32 R22, R10, 0x7, R22 ;  /* 0x000000070a167825 */ /* 0x000fc600078e0016 */
[----:B------:R-:W-:Y:S01]  /*35d0*/  IADD3.X R25, R9, R203, R29, P1, !PT ;  /* 0x000000cb09197210 */ /* 0x000fe20000ffe41d */
[----:B------:R-:W-:-:S04]  /*35e0*/  IMAD.WIDE.U32 R26, R6, UR6, R26 ;  /* 0x00000006061a7c25 */ /* 0x000fc8000f8e001a */
[----:B------:R-:W-:Y:S01]  /*35f0*/  IMAD.IADD R15, R201, 0x1, R27 ;  /* 0x00000001c90f7824 */ /* 0x000fe200078e021b */
[----:B------:R-:W-:Y:S01]  /*3600*/  LEA R30, P1, R26, UR10, 0x2 ;  /* 0x0000000a1a1e7c11 */ /* 0x000fe2000f8210ff */
[----:B------:R-:W-:-:S03]  /*3610*/  IMAD.WIDE.U32 R24, R6, UR6, R24 ;  /* 0x0000000606187c25 */ /* 0x000fc6000f8e0018 */
[----:B------:R-:W-:Y:S01]  /*3620*/  LEA.HI.X R31, R26, UR11, R15, 0x2, P1 ;  /* 0x0000000b1a1f7c11 */ /* 0x000fe200088f140f */
[----:B------:R-:W-:Y:S01]  /*3630*/  IMAD.IADD R15, R201, 0x1, R25 ;  /* 0x00000001c90f7824 */ /* 0x000fe200078e0219 */
[----:B------:R-:W-:-:S04]  /*3640*/  LEA R28, P1, R24, UR10, 0x2 ;  /* 0x0000000a181c7c11 */ /* 0x000fc8000f8210ff */
[----:B------:R-:W-:Y:S02]  /*3650*/  LEA.HI.X R29, R24, UR11, R15, 0x2, P1 ;  /* 0x0000000b181d7c11 */ /* 0x000fe400088f140f */
[----:B------:R-:W-:-:S05]  /*3660*/  IADD3 R18, P1, R60, R18, RZ ;  /* 0x000000123c127210 */ /* 0x000fca0007f3e0ff */
[----:B------:R-:W-:Y:S01]  /*3670*/  IMAD.X R15, R58, 0x1, R65, P1 ;  /* 0x000000013a0f7824 */ /* 0x000fe200008e0641 */
[----:B------:R-:W-:-:S04]  /*3680*/  LEA R26, P1, R18, UR10, 0x2 ;  /* 0x0000000a121a7c11 */ /* 0x000fc8000f8210ff */
[----:B------:R-:W-:Y:S02]  /*3690*/  LEA.HI.X R27, R18, UR11, R15, 0x2, P1 ;  /* 0x0000000b121b7c11 */ /* 0x000fe400088f140f */
[----:B------:R-:W-:-:S04]  /*36a0*/  IADD3 R15, P1, R16, R60, RZ ;  /* 0x0000003c100f7210 */ /* 0x000fc80007f3e0ff */
[----:B------:R-:W-:Y:S02]  /*36b0*/  IADD3.X R16, R17, R65, RZ, P1, !PT ;  /* 0x0000004111107210 */ /* 0x000fe40000ffe4ff */
[----:B------:R-:W-:-:S04]  /*36c0*/  LEA R24, P1, R15, UR10, 0x2 ;  /* 0x0000000a0f187c11 */ /* 0x000fc8000f8210ff */
[----:B------:R-:W-:Y:S02]  /*36d0*/  LEA.HI.X R25, R15, UR11, R16, 0x2, P1 ;  /* 0x0000000b0f197c11 */ /* 0x000fe400088f1410 */
[----:B------:R-:W-:-:S04]  /*36e0*/  IADD3 R58, P1, R20, R10, RZ ;  /* 0x0000000a143a7210 */ /* 0x000fc80007f3e0ff */
[----:B------:R-:W-:Y:S02]  /*36f0*/  IADD3.X R59, R11, R86, R21, P1, !PT ;  /* 0x000000560b3b7210 */ /* 0x000fe40000ffe415 */
[-C--:B------:R-:W-:Y:S01]  /*3700*/  IADD3 R66, P1, R22, R10.reuse, RZ ;  /* 0x0000000a16427210 */ /* 0x080fe20007f3e0ff */
[----:B------:R-:W-:-:S03]  /*3710*/  IMAD.WIDE.U32 R16, R205, R10, R58 ;  /* 0x0000000acd107225 */ /* 0x000fc600078e003a */
[----:B------:R-:W-:Y:S01]  /*3720*/  IADD3.X R67, R11, R86, R23, P1, !PT ;  /* 0x000000560b437210 */ /* 0x000fe20000ffe417 */
[----:B------:R-:W-:Y:S01]  /*3730*/  IMAD.WIDE.U32 R58, R10, 0x7, R58 ;  /* 0x000000070a3a7825 */ /* 0x000fe200078e003a */
[----:B------:R-:W-:-:S03]  /*3740*/  IADD3 R18, P1, R8, R16, RZ ;  /* 0x0000001008127210 */ /* 0x000fc60007f3e0ff */
[----:B------:R-:W-:Y:S01]  /*3750*/  IMAD.WIDE.U32 R20, R205, R10, R66 ;  /* 0x0000000acd147225 */ /* 0x000fe200078e0042 */
[----:B------:R-:W-:Y:S02]  /*3760*/  IADD3.X R19, R9, R203, R17, P1, !PT ;  /* 0x000000cb09137210 */ /* 0x000fe40000ffe411 */
[----:B------:R-:W-:Y:S01]  /*3770*/  IADD3 R16, P1, R8, R20, RZ ;  /* 0x0000001408107210 */ /* 0x000fe20007f3e0ff */
[----:B------:R-:W-:-:S03]  /*3780*/  IMAD.WIDE.U32 R18, R6, UR6, R18 ;  /* 0x0000000606127c25 */ /* 0x000fc6000f8e0012 */
[----:B------:R-:W-:Y:S01]  /*3790*/  IADD3.X R17, R9, R203, R21, P1, !PT ;  /* 0x000000cb09117210 */ /* 0x000fe20000ffe415 */
        /* <DEDUP_REMOVED lines=11> */
[----:B------:R-:W-:-:S05]  /*3850*/  IADD3 R12, P1, R12, R60, RZ ;  /* 0x0000003c0c0c7210 */ /* 0x000fca0007f3e0ff */
[----:B------:R-:W-:Y:S01]  /*3860*/  IMAD.X R13, R13, 0x1, R65, P1 ;  /* 0x000000010d0d7824 */ /* 0x000fe200008e0641 */
[----:B------:R-:W-:-:S04]  /*3870*/  LEA R16, P1, R12, UR10, 0x2 ;  /* 0x0000000a0c107c11 */ /* 0x000fc8000f8210ff */
[----:B------:R-:W-:Y:S01]  /*3880*/  LEA.HI.X R17, R12, UR11, R13, 0x2, P1 ;  /* 0x0000000b0c117c11 */ /* 0x000fe200088f140d */
[----:B------:R-:W-:Y:S01]  /*3890*/  IMAD.WIDE.U32 R12, R10, 0x7, R66 ;  /* 0x000000070a0c7825 */ /* 0x000fe200078e0042 */
        /* <DEDUP_REMOVED lines=19> */
[----:B------:R-:W-:-:S04]  /*39d0*/  IADD3 R55, P1, R60, R54, RZ ;  /* 0x000000363c377210 */ /* 0x000fc80007f3e0ff */
[----:B------:R-:W-:Y:S02]  /*39e0*/  IADD3.X R74, R74, R65, RZ, P1, !PT ;  /* 0x000000414a4a7210 */ /* 0x000fe40000ffe4ff */
        /* <DEDUP_REMOVED lines=15> */
[----:B------:R-:W-:-:S03]  /*3ae0*/  IADD3.X R67, R9, R203, R67, P1, !PT ;  /* 0x000000cb09437210 */ /* 0x000fc60000ffe443 */
[----:B------:R-:W-:Y:S01]  /*3af0*/  IMAD.WIDE.U32 R74, R10, 0x7, R74 ;  /* 0x000000070a4a7825 */ /* 0x000fe200078e004a */
[----:B------:R-:W-:-:S03]  /*3b00*/  IADD3 R76, P1, R8, R56, RZ ;  /* 0x00000038084c7210 */ /* 0x000fc60007f3e0ff */
[----:B------:R-:W-:Y:S01]  /*3b10*/  IMAD.WIDE.U32 R66, R6, UR6, R66 ;  /* 0x0000000606427c25 */ /* 0x000fe2000f8e0042 */
[----:B------:R-:W-:-:S03]  /*3b20*/  IADD3.X R77, R9, R203, R57, P1, !PT ;  /* 0x000000cb094d7210 */ /* 0x000fc60000ffe439 */
        /* <DEDUP_REMOVED lines=31> */
[----:B------:R-:W-:Y:S02]  /*3d20*/  LEA.HI.X R77, R78, UR11, R61, 0x2, P1 ;  /* 0x0000000b4e4d7c11 */ /* 0x000fe400088f143d */
[----:B------:R-:W-:Y:S02]  /*3d30*/  IADD3 R61, R201, R81, RZ ;  /* 0x00000051c93d7210 */ /* 0x000fe40007ffe0ff */
        /* <DEDUP_REMOVED lines=10> */
[----:B------:R-:W-:Y:S02]  /*3de0*/  IADD3.X R73, R11, R86, R75, P1, !PT ;  /* 0x000000560b497210 */ /* 0x000fe40000ffe44b */
[C---:B------:R-:W-:Y:S02]  /*3df0*/  LEA R62, P1, R84.reuse, UR10, 0x2 ;  /* 0x0000000a543e7c11 */ /* 0x040fe4000f8210ff */
[----:B------:R-:W-:Y:S01]  /*3e00*/  P2R R86, PR, RZ, 0x4 ;  /* 0x00000004ff567803 */ /* 0x000fe20000000000 */
[----:B------:R-:W-:Y:S01]  /*3e10*/  IMAD.WIDE.U32 R72, R205, R10, R72 ;  /* 0x0000000acd487225 */ /* 0x000fe200078e0048 */
[----:B------:R-:W-:Y:S02]  /*3e20*/  LEA.HI.X R63, R84, UR11, R207, 0x2, P1 ;  /* 0x0000000b543f7c11 */ /* 0x000fe400088f14cf */
[----:B------:R-:W-:-:S04]  /*3e30*/  IADD3 R10, P1, R8, R64, RZ ;  /* 0x00000040080a7210 */ /* 0x000fc80007f3e0ff */
        /* <DEDUP_REMOVED lines=11> */
[----:B------:R-:W-:-:S13]  /*3ef0*/  ISETP.GT.AND P1, PT, R90, RZ, P2 ;  /* 0x000000ff5a00720c */ /* 0x000fda0001724270 */
[----:B---3--:R-:W-:Y:S05]  /*3f00*/  @!P1 BRA `(.L_x_39) ;  /* 0x0000000000049947 */ /* 0x008fea0003800000 */
[----:B------:R3:W5:Y:S02]  /*3f10*/  LDG.E.LTC128B R96, desc[UR16][R34.64] ;  /* 0x0000001022607981 */ /* 0x000764000c1e1920 */
.L_x_39:
[----:B------:R-:W-:Y:S05]  /*3f20*/  BSYNC B1 ;  /* 0x0000000000017941 */ /* 0x000fea0003800000 */
.L_x_38:
[----:B-----5:R-:W-:Y:S01]  /*3f30*/  FMUL R6, R96, R89 ;  /* 0x0000005960067220 */ /* 0x020fe20000400000 */
[----:B------:R-:W-:Y:S03]  /*3f40*/  BSSY B1, `(.L_x_40) ;  /* 0x0000006000017945 */ /* 0x000fe60003800000 */
[----:B------:R-:W-:-:S05]  /*3f50*/  FFMA R199, R199, R88, R6 ;  /* 0x00000058c7c77223 */ /* 0x000fca0000000006 */
[----:B------:R0:W-:Y:S01]  /*3f60*/  @P1 STG.E desc[UR16][R32.64], R199 ;  /* 0x000000c720001986 */ /* 0x0001e2000c101910 */
[----:B------:R-:W-:-:S13]  /*3f70*/  ISETP.GT.AND P1, PT, R90, 0x8, P3 ;  /* 0x000000085a00780c */ /* 0x000fda0001f24270 */
[----:B0-----:R-:W-:Y:S05]  /*3f80*/  @!P1 BRA `(.L_x_41) ;  /* 0x0000000000049947 */ /* 0x001fea0003800000 */
[----:B------:R0:W5:Y:S02]  /*3f90*/  LDG.E.LTC128B R96, desc[UR16][R30.64+0x20] ;  /* 0x000020101e607981 */ /* 0x000164000c1e1920 */
.L_x_41:
[----:B------:R-:W-:Y:S05]  /*3fa0*/  BSYNC B1 ;  /* 0x0000000000017941 */ /* 0x000fea0003800000 */
.L_x_40:
[----:B-----5:R-:W-:Y:S01]  /*3fb0*/  FMUL R6, R96, R89 ;  /* 0x0000005960067220 */ /* 0x020fe20000400000 */
[----:B---3--:R-:W-:Y:S01]  /*3fc0*/  @P1 IMAD.MOV.U32 R34, RZ, RZ, R36 ;  /* 0x000000ffff221224 */ /* 0x008fe200078e0024 */
[----:B------:R-:W-:Y:S01]  /*3fd0*/  BSSY B1, `(.L_x_42) ;  /* 0x0000007000017945 */ /* 0x000fe20003800000 */
[----:B------:R-:W-:Y:S02]  /*3fe0*/  @P1 IMAD.MOV.U32 R35, RZ, RZ, R37 ;  /* 0x000000ffff231224 */ /* 0x000fe400078e0025 */
[----:B------:R-:W-:-:S05]  /*3ff0*/  FFMA R197, R197, R88, R6 ;  /* 0x00000058c5c57223 */ /* 0x000fca0000000006 */
[----:B------:R3:W-:Y:S01]  /*4000*/  @P1 STG.E desc[UR16][R34.64+0x20], R197 ;  /* 0x000020c522001986 */ /* 0x0007e2000c101910 */
[----:B------:R-:W-:-:S13]  /*4010*/  ISETP.GT.AND P1, PT, R90, 0x8, P2 ;  /* 0x000000085a00780c */ /* 0x000fda0001724270 */
[----:B---3--:R-:W-:Y:S05]  /*4020*/  @!P1 BRA `(.L_x_43) ;  /* 0x0000000000049947 */ /* 0x008fea0003800000 */
[----:B------:R3:W5:Y:S02]  /*4030*/  LDG.E.LTC128B R96, desc[UR16][R28.64+0x20] ;  /* 0x000020101c607981 */ /* 0x000764000c1e1920 */
.L_x_43:
[----:B------:R-:W-:Y:S05]  /*4040*/  BSYNC B1 ;  /* 0x0000000000017941 */ /* 0x000fea0003800000 */
.L_x_42:
[----:B-----5:R-:W-:Y:S01]  /*4050*/  FMUL R6, R96, R89 ;  /* 0x0000005960067220 */ /* 0x020fe20000400000 */
[----:B------:R-:W-:Y:S01]  /*4060*/  ISETP.GT.AND P3, PT, R82, 0x18, PT ;  /* 0x000000185200780c */ /* 0x000fe20003f64270 */
[----:B------:R-:W-:Y:S02]  /*4070*/  BSSY B1, `(.L_x_44) ;  /* 0x0000009000017945 */ /* 0x000fe40003800000 */
[----:B------:R-:W-:Y:S01]  /*4080*/  FFMA R195, R195, R88, R6 ;  /* 0x00000058c3c37223 */ /* 0x000fe20000000006 */
[----:B------:R-:W-:-:S04]  /*4090*/  P2R R98, PR, RZ, 0x8 ;  /* 0x00000008ff627803 */ /* 0x000fc80000000000 */
[----:B------:R0:W-:Y:S01]  /*40a0*/  @P1 STG.E desc[UR16][R32.64+0x20], R195 ;  /* 0x000020c320001986 */ /* 0x0001e2000c101910 */
[----:B------:R-:W-:-:S05]  /*40b0*/  IADD3 R34, P1, R36, R85, RZ ;  /* 0x0000005524227210 */ /* 0x000fca0007f3e0ff */
[----:B------:R-:W-:Y:S01]  /*40c0*/  IMAD.X R35, R37, 0x1, R87, P1 ;  /* 0x0000000125237824 */ /* 0x000fe200008e0657 */
[----:B------:R-:W-:-:S13]  /*40d0*/  ISETP.GT.AND P1, PT, R90, RZ, P3 ;  /* 0x000000ff5a00720c */ /* 0x000fda0001f24270 */
[----:B0-----:R-:W-:Y:S05]  /*40e0*/  @!P1 BRA `(.L_x_45) ;  /* 0x0000000000049947 */ /* 0x001fea0003800000 */
[----:B------:R0:W5:Y:S02]  /*40f0*/  LDG.E.LTC128B R96, desc[UR16][R26.64] ;  /* 0x000000101a607981 */ /* 0x000164000c1e1920 */
.L_x_45:
[----:B------:R-:W-:Y:S05]  /*4100*/  BSYNC B1 ;  /* 0x0000000000017941 */ /* 0x000fea0003800000 */
.L_x_44:
[----:B-----5:R-:W-:Y:S01]  /*4110*/  FMUL R6, R96, R89 ;  /* 0x0000005960067220 */ /* 0x020fe20000400000 */
[----:B------:R-:W-:Y:S01]  /*4120*/  ISETP.GT.AND P2, PT, R82, 0x19, PT ;  /* 0x000000195200780c */ /* 0x000fe20003f44270 */
[----:B------:R-:W-:Y:S02]  /*4130*/  BSSY B1, `(.L_x_46) ;  /* 0x0000009000017945 */ /* 0x000fe40003800000 */
[----:B------:R-:W-:Y:S01]  /*4140*/  FFMA R193, R193, R88, R6 ;  /* 0x00000058c1c17223 */ /* 0x000fe20000000006 */
[----:B------:R-:W-:-:S04]  /*4150*/  P2R R100, PR, RZ, 0x4 ;  /* 0x00000004ff647803 */ /* 0x000fc80000000000 */
[----:B------:R1:W-:Y:S01]  /*4160*/  @P1 STG.E desc[UR16][R34.64], R193 ;  /* 0x000000c122001986 */ /* 0x0003e2000c101910 */
[----:B0-----:R-:W-:-:S04]  /*4170*/  IADD3 R26, P1, R32, R85, RZ ;  /* 0x00000055201a7210 */ /* 0x001fc80007f3e0ff */
[----:B------:R-:W-:Y:S02]  /*4180*/  IADD3.X R27, R33, R87, RZ, P1, !PT ;  /* 0x00000057211b7210 */ /* 0x000fe40000ffe4ff */
[----:B------:R-:W-:-:S13]  /*4190*/  ISETP.GT.AND P1, PT, R90, RZ, P2 ;  /* 0x000000ff5a00720c */ /* 0x000fda0001724270 */
[----:B-1----:R-:W-:Y:S05]  /*41a0*/  @!P1 BRA `(.L_x_47) ;  /* 0x0000000000049947 */ /* 0x002fea0003800000 */
[----:B------:R0:W5:Y:S02]  /*41b0*/  LDG.E.LTC128B R96, desc[UR16][R24.64] ;  /* 0x0000001018607981 */ /* 0x000164000c1e1920 */
.L_x_47:
[----:B------:R-:W-:Y:S05]  /*41c0*/  BSYNC B1 ;  /* 0x0000000000017941 */ /* 0x000fea0003800000 */
.L_x_46:
[----:B-----5:R-:W-:Y:S01]  /*41d0*/  FMUL R6, R96, R89 ;  /* 0x0000005960067220 */ /* 0x020fe20000400000 */
[----:B------:R-:W-:Y:S03]  /*41e0*/  BSSY B1, `(.L_x_48) ;  /* 0x0000008000017945 */ /* 0x000fe60003800000 */
[----:B------:R-:W-:-:S05]  /*41f0*/  FFMA R191, R191, R88, R6 ;  /* 0x00000058bfbf7223 */ /* 0x000fca0000000006 */
[----:B------:R1:W-:Y:S01]  /*4200*/  @P1 STG.E desc[UR16][R26.64], R191 ;  /* 0x000000bf1a001986 */ /* 0x0003e2000c101910 */
[----:B0-----:R-:W-:-:S05]  /*4210*/  IADD3 R24, P1, R36, R85, RZ ;  /* 0x0000005524187210 */ /* 0x001fca0007f3e0ff */
[----:B------:R-:W-:Y:S01]  /*4220*/  IMAD.X R25, R37, 0x1, R87, P1 ;  /* 0x0000000125197824 */ /* 0x000fe200008e0657 */
[----:B------:R-:W-:-:S13]  /*4230*/  ISETP.GT.AND P1, PT, R90, 0x8, P3 ;  /* 0x000000085a00780c */ /* 0x000fda0001f24270 */
[----:B-1----:R-:W-:Y:S05]  /*4240*/  @!P1 BRA `(.L_x_49) ;  /* 0x0000000000049947 */ /* 0x002fea0003800000 */
[----:B------:R0:W5:Y:S02]  /*4250*/  LDG.E.LTC128B R96, desc[UR16][R22.64+0x20] ;  /* 0x0000201016607981 */ /* 0x000164000c1e1920 */
.L_x_49:
[----:B------:R-:W-:Y:S05]  /*4260*/  BSYNC B1 ;  /* 0x0000000000017941 */ /* 0x000fea0003800000 */
.L_x_48:
[----:B-----5:R-:W-:Y:S01]  /*4270*/  FMUL R6, R96, R89 ;  /* 0x0000005960067220 */ /* 0x020fe20000400000 */
[----:B------:R-:W-:Y:S03]  /*4280*/  BSSY B1, `(.L_x_50) ;  /* 0x0000008000017945 */ /* 0x000fe60003800000 */
[----:B------:R-:W-:-:S05]  /*4290*/  FFMA R189, R189, R88, R6 ;  /* 0x00000058bdbd7223 */ /* 0x000fca0000000006 */
[----:B------:R1:W-:Y:S01]  /*42a0*/  @P1 STG.E desc[UR16][R24.64+0x20], R189 ;  /* 0x000020bd18001986 */ /* 0x0003e2000c101910 */
[----:B------:R-:W-:-:S05]  /*42b0*/  IADD3 R64, P1, R32, R85, RZ ;  /* 0x0000005520407210 */ /* 0x000fca0007f3e0ff */
[----:B------:R-:W-:Y:S01]  /*42c0*/  IMAD.X R65, R33, 0x1, R87, P1 ;  /* 0x0000000121417824 */ /* 0x000fe200008e0657 */
[----:B------:R-:W-:-:S13]  /*42d0*/  ISETP.GT.AND P1, PT, R90, 0x8, P2 ;  /* 0x000000085a00780c */ /* 0x000fda0001724270 */
[----:B-1----:R-:W-:Y:S05]  /*42e0*/  @!P1 BRA `(.L_x_51) ;  /* 0x0000000000049947 */ /* 0x002fea0003800000 */
[----:B------:R1:W5:Y:S02]  /*42f0*/  LDG.E.LTC128B R96, desc[UR16][R20.64+0x20] ;  /* 0x0000201014607981 */ /* 0x000364000c1e1920 */
.L_x_51:
[----:B------:R-:W-:Y:S05]  /*4300*/  BSYNC B1 ;  /* 0x0000000000017941 */ /* 0x000fea0003800000 */
.L_x_50:
        /* <DEDUP_REMOVED lines=11> */
.L_x_53:
[----:B------:R-:W-:Y:S05]  /*43c0*/  BSYNC B1 ;  /* 0x0000000000017941 */ /* 0x000fea0003800000 */
.L_x_52:
[----:B-----5:R-:W-:Y:S01]  /*43d0*/  FMUL R6, R96, R89 ;  /* 0x0000005960067220 */ /* 0x020fe20000400000 */
[----:B------:R-:W-:Y:S01]  /*43e0*/  ISETP.GT.AND P2, PT, R82, 0x21, PT ;  /* 0x000000215200780c */ /* 0x000fe20003f44270 */
[----:B------:R-:W-:Y:S02]  /*43f0*/  BSSY B1, `(.L_x_54) ;  /* 0x0000009000017945 */ /* 0x000fe40003800000 */
[----:B------:R-:W-:Y:S01]  /*4400*/  FFMA R185, R185, R88, R6 ;  /* 0x00000058b9b97223 */ /* 0x000fe20000000006 */
[----:B------:R-:W-:-:S04]  /*4410*/  P2R R104, PR, RZ, 0x4 ;  /* 0x00000004ff687803 */ /* 0x000fc80000000000 */
[----:B------:R1:W-:Y:S01]  /*4420*/  @P1 STG.E desc[UR16][R72.64], R185 ;  /* 0x000000b948001986 */ /* 0x0003e2000c101910 */
[----:B0-----:R-:W-:-:S05]  /*4430*/  IADD3 R18, P1, R26, R85, RZ ;  /* 0x000000551a127210 */ /* 0x001fca0007f3e0ff */
[----:B------:R-:W-:Y:S01]  /*4440*/  IMAD.X R19, R27, 0x1, R87, P1 ;  /* 0x000000011b137824 */ /* 0x000fe200008e0657 */
[----:B------:R-:W-:-:S13]  /*4450*/  ISETP.GT.AND P1, PT, R90, RZ, P2 ;  /* 0x000000ff5a00720c */ /* 0x000fda0001724270 */
[----:B-1----:R-:W-:Y:S05]  /*4460*/  @!P1 BRA `(.L_x_55) ;  /* 0x0000000000049947 */ /* 0x002fea0003800000 */
[----:B------:R0:W5:Y:S02]  /*4470*/  LDG.E.LTC128B R96, desc[UR16][R16.64] ;  /* 0x0000001010607981 */ /* 0x000164000c1e1920 */
.L_x_55:
[----:B------:R-:W-:Y:S05]  /*4480*/  BSYNC B1 ;  /* 0x0000000000017941 */ /* 0x000fea0003800000 */
.L_x_54:
        /* <DEDUP_REMOVED lines=9> */
.L_x_57:
[----:B------:R-:W-:Y:S05]  /*4520*/  BSYNC B1 ;  /* 0x0000000000017941 */ /* 0x000fea0003800000 */
.L_x_56:
        /* <DEDUP_REMOVED lines=9> */
.L_x_59:
[----:B------:R-:W-:Y:S05]  /*45c0*/  BSYNC B1 ;  /* 0x0000000000017941 */ /* 0x000fea0003800000 */
.L_x_58:
[----:B-----5:R-:W-:Y:S01]  /*45d0*/  FMUL R6, R96, R89 ;  /* 0x0000005960067220 */ /* 0x020fe20000400000 */
[----:B------:R-:W-:Y:S01]  /*45e0*/  ISETP.GT.AND P3, PT, R82, 0x28, PT ;  /* 0x000000285200780c */ /* 0x000fe20003f64270 */
[----:B------:R-:W-:Y:S02]  /*45f0*/  BSSY B1, `(.L_x_60) ;  /* 0x0000009000017945 */ /* 0x000fe40003800000 */
[----:B------:R-:W-:Y:S01]  /*4600*/  FFMA R179, R179, R88, R6 ;  /* 0x00000058b3b37223 */ /* 0x000fe20000000006 */
[----:B------:R-:W-:-:S04]  /*4610*/  P2R R106, PR, RZ, 0x8 ;  /* 0x00000008ff6a7803 */ /* 0x000fc80000000000 */
[----:B------:R0:W-:Y:S01]  /*4620*/  @P1 STG.E desc[UR16][R74.64+0x20], R179 ;  /* 0x000020b34a001986 */ /* 0x0001e2000c101910 */
[----:B------:R-:W-:-:S04]  /*4630*/  IADD3 R80, P1, R72, R85, RZ ;  /* 0x0000005548507210 */ /* 0x000fc80007f3e0ff */
[----:B------:R-:W-:Y:S02]  /*4640*/  IADD3.X R81, R73, R87, RZ, P1, !PT ;  /* 0x0000005749517210 */ /* 0x000fe40000ffe4ff */
[----:B------:R-:W-:-:S13]  /*4650*/  ISETP.GT.AND P1, PT, R90, RZ, P3 ;  /* 0x000000ff5a00720c */ /* 0x000fda0001f24270 */
[----:B0-----:R-:W-:Y:S05]  /*4660*/  @!P1 BRA `(.L_x_61) ;  /* 0x0000000000049947 */ /* 0x001fea0003800000 */
[----:B------:R0:W5:Y:S02]  /*4670*/  LDG.E.LTC128B R96, desc[UR16][R54.64] ;  /* 0x0000001036607981 */ /* 0x000164000c1e1920 */
.L_x_61:
[----:B------:R-:W-:Y:S05]  /*4680*/  BSYNC B1 ;  /* 0x0000000000017941 */ /* 0x000fea0003800000 */
.L_x_60:
        /* <DEDUP_REMOVED lines=11> */
.L_x_63:
[----:B------:R-:W-:Y:S05]  /*4740*/  BSYNC B1 ;  /* 0x0000000000017941 */ /* 0x000fea0003800000 */
.L_x_62:
        /* <DEDUP_REMOVED lines=9> */
.L_x_65:
[----:B------:R-:W-:Y:S05]  /*47e0*/  BSYNC B1 ;  /* 0x0000000000017941 */ /* 0x000fea0003800000 */
.L_x_64:
        /* <DEDUP_REMOVED lines=9> */
.L_x_67:
[----:B------:R-:W-:Y:S05]  /*4880*/  BSYNC B1 ;  /* 0x0000000000017941 */ /* 0x000fea0003800000 */
.L_x_66:
        /* <DEDUP_REMOVED lines=11> */
.L_x_69:
[----:B------:R-:W-:Y:S05]  /*4940*/  BSYNC B1 ;  /* 0x0000000000017941 */ /* 0x000fea0003800000 */
.L_x_68:
[----:B-----5:R-:W-:Y:S01]  /*4950*/  FMUL R6, R96, R89 ;  /* 0x0000005960067220 */ /* 0x020fe20000400000 */
[----:B------:R-:W-:Y:S01]  /*4960*/  ISETP.GT.AND P3, PT, R82, 0x31, PT ;  /* 0x000000315200780c */ /* 0x000fe20003f64270 */
[----:B------:R-:W-:Y:S02]  /*4970*/  BSSY B1, `(.L_x_70) ;  /* 0x0000008000017945 */ /* 0x000fe40003800000 */
[----:B------:R-:W-:-:S05]  /*4980*/  FFMA R169, R169, R88, R6 ;  /* 0x00000058a9a97223 */ /* 0x000fca0000000006 */
[----:B------:R1:W-:Y:S01]  /*4990*/  @P1 STG.E desc[UR16][R170.64], R169 ;  /* 0x000000a9aa001986 */ /* 0x0003e2000c101910 */
[----:B0-----:R-:W-:-:S05]  /*49a0*/  IADD3 R68, P1, R54, R85, RZ ;  /* 0x0000005536447210 */ /* 0x001fca0007f3e0ff */
[----:B------:R-:W-:Y:S01]  /*49b0*/  IMAD.X R69, R55, 0x1, R87, P1 ;  /* 0x0000000137457824 */ /* 0x000fe200008e0657 */
[----:B------:R-:W-:-:S13]  /*49c0*/  ISETP.GT.AND P1, PT, R90, RZ, P3 ;  /* 0x000000ff5a00720c */ /* 0x000fda0001f24270 */
[----:B-1----:R-:W-:Y:S05]  /*49d0*/  @!P1 BRA `(.L_x_71) ;  /* 0x0000000000049947 */ /* 0x002fea0003800000 */
[----:B------:R0:W5:Y:S02]  /*49e0*/  LDG.E.LTC128B R96, desc[UR16][R70.64] ;  /* 0x0000001046607981 */ /* 0x000164000c1e1920 */
.L_x_71:
[----:B------:R-:W-:Y:S05]  /*49f0*/  BSYNC B1 ;  /* 0x0000000000017941 */ /* 0x000fea0003800000 */
.L_x_70:
        /* <DEDUP_REMOVED lines=9> */
.L_x_73:
[----:B------:R-:W-:Y:S05]  /*4a90*/  BSYNC B1 ;  /* 0x0000000000017941 */ /* 0x000fea0003800000 */
.L_x_72:
[----:B-----5:R-:W-:Y:S01]  /*4aa0*/  FMUL R6, R96, R89 ;  /* 0x0000005960067220 */ /* 0x020fe20000400000 */
[----:B------:R-:W-:Y:S03]  /*4ab0*/  BSSY B1, `(.L_x_74) ;  /* 0x0000008000017945 */ /* 0x000fe60003800000 */
[----:B------:R-:W-:-:S05]  /*4ac0*/  FFMA R167, R165, R88, R6 ;  /* 0x00000058a5a77223 */ /* 0x000fca0000000006 */
[----:B------:R1:W-:Y:S01]  /*4ad0*/  @P1 STG.E desc[UR16][R70.64+0x20], R167 ;  /* 0x000020a746001986 */ /* 0x0003e2000c101910 */
[----:B------:R-:W-:-:S04]  /*4ae0*/  IADD3 R164, P1, R172, R85, RZ ;  /* 0x00000055aca47210 */ /* 0x000fc80007f3e0ff */
[----:B------:R-:W-:Y:S02]  /*4af0*/  IADD3.X R165, R173, R87, RZ, P1, !PT ;  /* 0x00000057ada57210 */ /* 0x000fe40000ffe4ff */
[----:B------:R-:W-:-:S13]  /*4b00*/  ISETP.GT.AND P1, PT, R90, 0x8, P3 ;  /* 0x000000085a00780c */ /* 0x000fda0001f24270 */
[----:B-1----:R-:W-:Y:S05]  /*4b10*/  @!P1 BRA `(.L_x_75) ;  /* 0x0000000000049947 */ /* 0x002fea0003800000 */
[----:B------:R1:W5:Y:S02]  /*4b20*/  LDG.E.LTC128B R96, desc[UR16][R78.64+0x20] ;  /* 0x000020104e607981 */ /* 0x000364000c1e1920 */
.L_x_75:
[----:B------:R-:W-:Y:S05]  /*4b30*/  BSYNC B1 ;  /* 0x0000000000017941 */ /* 0x000fea0003800000 */
.L_x_74:
[----:B-----5:R-:W-:Y:S01]  /*4b40*/  FMUL R6, R96, R89 ;  /* 0x0000005960067220 */ /* 0x020fe20000400000 */
[----:B------:R-:W-:Y:S01]  /*4b50*/  ISETP.GT.AND P2, PT, R82, 0x38, PT ;  /* 0x000000385200780c */ /* 0x000fe20003f44270 */
[----:B------:R-:W-:Y:S02]  /*4b60*/  BSSY B1, `(.L_x_76) ;  /* 0x0000008000017945 */ /* 0x000fe40003800000 */
[----:B------:R-:W-:-:S05]  /*4b70*/  FFMA R167, R163, R88, R6 ;  /* 0x00000058a3a77223 */ /* 0x000fca0000000006 */
[----:B------:R0:W-:Y:S01]  /*4b80*/  @P1 STG.E desc[UR16][R164.64+0x20], R167 ;  /* 0x000020a7a4001986 */ /* 0x0001e2000c101910 */
[----:B------:R-:W-:-:S05]  /*4b90*/  IADD3 R162, P1, R170, R85, RZ ;  /* 0x00000055aaa27210 */ /* 0x000fca0007f3e0ff */
[----:B------:R-:W-:Y:S01]  /*4ba0*/  IMAD.X R163, R171, 0x1, R87, P1 ;  /* 0x00000001aba37824 */ /* 0x000fe200008e0657 */
[----:B------:R-:W-:-:S13]  /*4bb0*/  ISETP.GT.AND P1, PT, R90, RZ, P2 ;  /* 0x000000ff5a00720c */ /* 0x000fda0001724270 */
[----:B0-----:R-:W-:Y:S05]  /*4bc0*/  @!P1 BRA `(.L_x_77) ;  /* 0x0000000000049947 */ /* 0x001fea0003800000 */
[----:B------:R0:W5:Y:S02]  /*4bd0*/  LDG.E.LTC128B R96, desc[UR16][R60.64] ;  /* 0x000000103c607981 */ /* 0x000164000c1e1920 */
.L_x_77:
[----:B------:R-:W-:Y:S05]  /*4be0*/  BSYNC B1 ;  /* 0x0000000000017941 */ /* 0x000fea0003800000 */
.L_x_76:
[----:B-----5:R-:W-:Y:S01]  /*4bf0*/  FMUL R6, R96, R89 ;  /* 0x0000005960067220 */ /* 0x020fe20000400000 */
[----:B------:R-:W-:Y:S03]  /*4c00*/  BSSY B1, `(.L_x_78) ;  /* 0x0000009000017945 */ /* 0x000fe60003800000 */
[----:B------:R-:W-:-:S05]  /*4c10*/  FFMA R161, R161, R88, R6 ;  /* 0x00000058a1a17223 */ /* 0x000fca0000000006 */
[----:B------:R1:W-:Y:S01]  /*4c20*/  @P1 STG.E desc[UR16][R162.64], R161 ;  /* 0x000000a1a2001986 */ /* 0x0003e2000c101910 */
[----:B0-----:R-:W-:-:S05]  /*4c30*/  IADD3 R60, P1, R68, R85, RZ ;  /* 0x00000055443c7210 */ /* 0x001fca0007f3e0ff */
[----:B------:R-:W-:Y:S01]  /*4c40*/  IMAD.X R61, R69, 0x1, R87, P1 ;  /* 0x00000001453d7824 */ /* 0x000fe200008e0657 */
[----:B------:R-:W-:-:S04]  /*4c50*/  ISETP.GT.AND P1, PT, R82, 0x39, PT ;  /* 0x000000395200780c */ /* 0x000fc80003f24270 */
[----:B------:R-:W-:-:S13]  /*4c60*/  ISETP.GT.AND P5, PT, R90, RZ, P1 ;  /* 0x000000ff5a00720c */ /* 0x000fda0000fa4270 */
[----:B-1----:R-:W-:Y:S05]  /*4c70*/  @!P5 BRA `(.L_x_79) ;  /* 0x000000000004d947 */ /* 0x002fea0003800000 */
[----:B------:R0:W5:Y:S02]  /*4c80*/  LDG.E.LTC128B R96, desc[UR16][R62.64] ;  /* 0x000000103e607981 */ /* 0x000164000c1e1920 */
.L_x_79:
[----:B------:R-:W-:Y:S05]  /*4c90*/  BSYNC B1 ;  /* 0x0000000000017941 */ /* 0x000fea0003800000 */
.L_x_78:
[----:B-----5:R-:W-:Y:S01]  /*4ca0*/  FMUL R6, R96, R89 ;  /* 0x0000005960067220 */ /* 0x020fe20000400000 */
[----:B------:R-:W-:Y:S03]  /*4cb0*/  BSSY B1, `(.L_x_80) ;  /* 0x000000a000017945 */ /* 0x000fe60003800000 */
[----:B------:R-:W-:-:S05]  /*4cc0*/  FFMA R159, R159, R88, R6 ;  /* 0x000000589f9f7223 */ /* 0x000fca0000000006 */
[----:B------:R1:W-:Y:S01]  /*4cd0*/  @P5 STG.E desc[UR16][R60.64], R159 ;  /* 0x0000009f3c005986 */ /* 0x0003e2000c101910 */
[----:B0-----:R-:W-:-:S05]  /*4ce0*/  IADD3 R62, P5, R164, R85, RZ ;  /* 0x00000055a43e7210 */ /* 0x001fca0007fbe0ff */
[----:B------:R-:W-:Y:S01]  /*4cf0*/  IMAD.X R63, R165, 0x1, R87, P5 ;  /* 0x00000001a53f7824 */ /* 0x000fe200028e0657 */
[----:B------:R-:W-:-:S05]  /*4d00*/  IADD3 R84, P5, R70, R85, RZ ;  /* 0x0000005546547210 */ /* 0x000fca0007fbe0ff */
[----:B------:R-:W-:Y:S01]  /*4d10*/  IMAD.X R85, R71, 0x1, R87, P5 ;  /* 0x0000000147557824 */ /* 0x000fe200028e0657 */
[----:B------:R-:W-:-:S13]  /*4d20*/  ISETP.GT.AND P5, PT, R90, 0x8, P2 ;  /* 0x000000085a00780c */ /* 0x000fda00017a4270 */
[----:B-1----:R-:W-:Y:S05]  /*4d30*/  @!P5 BRA `(.L_x_81) ;  /* 0x000000000004d947 */ /* 0x002fea0003800000 */
[----:B------:R0:W5:Y:S02]  /*4d40*/  LDG.E.LTC128B R96, desc[UR16][R8.64+0x20] ;  /* 0x0000201008607981 */ /* 0x000164000c1e1920 */
.L_x_81:
[----:B------:R-:W-:Y:S05]  /*4d50*/  BSYNC B1 ;  /* 0x0000000000017941 */ /* 0x000fea0003800000 */
.L_x_80:
[----:B-----5:R-:W-:Y:S01]  /*4d60*/  FMUL R6, R96, R89 ;  /* 0x0000005960067220 */ /* 0x020fe20000400000 */
[----:B------:R-:W-:Y:S03]  /*4d70*/  BSSY B1, `(.L_x_82) ;  /* 0x0000006000017945 */ /* 0x000fe60003800000 */
[----:B------:R-:W-:-:S05]  /*4d80*/  FFMA R157, R157, R88, R6 ;  /* 0x000000589d9d7223 */ /* 0x000fca0000000006 */
[----:B------:R1:W-:Y:S01]  /*4d90*/  @P5 STG.E desc[UR16][R84.64+0x20], R157 ;  /* 0x0000209d54005986 */ /* 0x0003e2000c101910 */
[----:B------:R-:W-:-:S13]  /*4da0*/  ISETP.GT.AND P5, PT, R90, 0x8, P1 ;  /* 0x000000085a00780c */ /* 0x000fda0000fa4270 */
[----:B-1----:R-:W-:Y:S05]  /*4db0*/  @!P5 BRA `(.L_x_83) ;  /* 0x000000000004d947 */ /* 0x002fea0003800000 */
[----:B------:R1:W5:Y:S02]  /*4dc0*/  LDG.E.LTC128B R96, desc[UR16][R10.64+0x20] ;  /* 0x000020100a607981 */ /* 0x000364000c1e1920 */
.L_x_83:
[----:B------:R-:W-:Y:S05]  /*4dd0*/  BSYNC B1 ;  /* 0x0000000000017941 */ /* 0x000fea0003800000 */
.L_x_82:
[----:B-----5:R-:W-:Y:S01]  /*4de0*/  FMUL R6, R96, R89 ;  /* 0x0000005960067220 */ /* 0x020fe20000400000 */
[----:B------:R-:W-:Y:S03]  /*4df0*/  BSSY B1, `(.L_x_84) ;  /* 0x0000006000017945 */ /* 0x000fe60003800000 */
[----:B------:R-:W-:-:S05]  /*4e00*/  FFMA R155, R155, R88, R6 ;  /* 0x000000589b9b7223 */ /* 0x000fca0000000006 */
[----:B------:R0:W-:Y:S01]  /*4e10*/  @P5 STG.E desc[UR16][R62.64+0x20], R155 ;  /* 0x0000209b3e005986 */ /* 0x0001e2000c101910 */
[----:B------:R-:W-:-:S13]  /*4e20*/  ISETP.GT.AND P5, PT, R90, 0x80, P0 ;  /* 0x000000805a00780c */ /* 0x000fda00007a4270 */
[----:B0-----:R-:W-:Y:S05]  /*4e30*/  @!P5 BRA `(.L_x_85) ;  /* 0x000000000004d947 */ /* 0x001fea0003800000 */
[----:B------:R0:W5:Y:S02]  /*4e40*/  LDG.E.LTC128B R96, desc[UR16][R50.64+0x200] ;  /* 0x0002001032607981 */ /* 0x000164000c1e1920 */
.L_x_85:
[----:B------:R-:W-:Y:S05]  /*4e50*/  BSYNC B1 ;  /* 0x0000000000017941 */ /* 0x000fea0003800000 */
.L_x_84:
[----:B-----5:R-:W-:Y:S01]  /*4e60*/  FMUL R6, R96, R89 ;  /* 0x0000005960067220 */ /* 0x020fe20000400000 */
[----:B------:R-:W-:Y:S03]  /*4e70*/  BSSY B1, `(.L_x_86) ;  /* 0x0000007000017945 */ /* 0x000fe60003800000 */
[----:B------:R-:W-:-:S05]  /*4e80*/  FFMA R153, R153, R88, R6 ;  /* 0x0000005899997223 */ /* 0x000fca0000000006 */
[----:B------:R0:W-:Y:S01]  /*4e90*/  @P5 STG.E desc[UR16][R52.64+0x200], R153 ;  /* 0x0002009934005986 */ /* 0x0001e2000c101910 */
[----:B------:R-:W-:-:S04]  /*4ea0*/  LOP3.LUT P5, RZ, R92, 0x2, RZ, 0xc0, !PT ;  /* 0x000000025cff7812 */ /* 0x000fc800078ac0ff */
[----:B------:R-:W-:-:S13]  /*4eb0*/  ISETP.GT.AND P5, PT, R90, 0x80, P5 ;  /* 0x000000805a00780c */ /* 0x000fda0002fa4270 */
[----:B0-----:R-:W-:Y:S05]  /*4ec0*/  @!P5 BRA `(.L_x_87) ;  /* 0x000000000004d947 */ /* 0x001fea0003800000 */
[----:B------:R0:W5:Y:S02]  /*4ed0*/  LDG.E.LTC128B R96, desc[UR16][R46.64+0x200] ;  /* 0x000200102e607981 */ /* 0x000164000c1e1920 */
.L_x_87:
[----:B------:R-:W-:Y:S05]  /*4ee0*/  BSYNC B1 ;  /* 0x0000000000017941 */ /* 0x000fea0003800000 */
.L_x_86:
[----:B-----5:R-:W-:Y:S01]  /*4ef0*/  FMUL R6, R96, R89 ;  /* 0x0000005960067220 */ /* 0x020fe20000400000 */
[----:B------:R-:W-:Y:S01]  /*4f00*/  ISETP.GT.AND P0, PT, R90, 0x88, P0 ;  /* 0x000000885a00780c */ /* 0x000fe20000704270 */
[----:B------:R-:W-:Y:S02]  /*4f10*/  BSSY B1, `(.L_x_88) ;  /* 0x0000005000017945 */ /* 0x000fe40003800000 */
[----:B------:R-:W-:-:S05]  /*4f20*/  FFMA R151, R151, R88, R6 ;  /* 0x0000005897977223 */ /* 0x000fca0000000006 */
[----:B------:R0:W-:Y:S05]  /*4f30*/  @P5 STG.E desc[UR16][R48.64+0x200], R151 ;  /* 0x0002009730005986 */ /* 0x0001ea000c101910 */
[----:B------:R-:W-:Y:S05]  /*4f40*/  @!P0 BRA `(.L_x_89) ;  /* 0x0000000000048947 */ /* 0x000fea0003800000 */
[----:B------:R0:W5:Y:S02]  /*4f50*/  LDG.E.LTC128B R96, desc[UR16][R50.64+0x220] ;  /* 0x0002201032607981 */ /* 0x000164000c1e1920 */
.L_x_89:
[----:B------:R-:W-:Y:S05]  /*4f60*/  BSYNC B1 ;  /* 0x0000000000017941 */ /* 0x000fea0003800000 */
.L_x_88:
[----:B-----5:R-:W-:Y:S01]  /*4f70*/  FMUL R6, R96, R89 ;  /* 0x0000005960067220 */ /* 0x020fe20000400000 */
[----:B------:R-:W-:Y:S01]  /*4f80*/  LOP3.LUT P5, RZ, R92, 0x2, RZ, 0xc0, !PT ;  /* 0x000000025cff7812 */ /* 0x000fe200078ac0ff */
[----:B------:R-:W-:Y:S02]  /*4f90*/  BSSY B1, `(.L_x_90) ;  /* 0x0000006000017945 */ /* 0x000fe40003800000 */
[----:B------:R-:W-:-:S05]  /*4fa0*/  FFMA R149, R149, R88, R6 ;  /* 0x0000005895957223 */ /* 0x000fca0000000006 */
[----:B------:R0:W-:Y:S01]  /*4fb0*/  @P0 STG.E desc[UR16][R52.64+0x220], R149 ;  /* 0x0002209534000986 */ /* 0x0001e2000c101910 */
[----:B------:R-:W-:-:S13]  /*4fc0*/  ISETP.GT.AND P0, PT, R90, 0x88, P5 ;  /* 0x000000885a00780c */ /* 0x000fda0002f04270 */
[----:B0-----:R-:W-:Y:S05]  /*4fd0*/  @!P0 BRA `(.L_x_91) ;  /* 0x0000000000048947 */ /* 0x001fea0003800000 */
[----:B------:R0:W5:Y:S02]  /*4fe0*/  LDG.E.LTC128B R96, desc[UR16][R46.64+0x220] ;  /* 0x000220102e607981 */ /* 0x000164000c1e1920 */
.L_x_91:
[----:B------:R-:W-:Y:S05]  /*4ff0*/  BSYNC B1 ;  /* 0x0000000000017941 */ /* 0x000fea0003800000 */
.L_x_90:
        /* <DEDUP_REMOVED lines=8> */
.L_x_93:
[----:B------:R-:W-:Y:S05]  /*5080*/  BSYNC B1 ;  /* 0x0000000000017941 */ /* 0x000fea0003800000 */
.L_x_92:
[----:B-----5:R-:W-:Y:S01]  /*5090*/  FMUL R6, R96, R89 ;  /* 0x0000005960067220 */ /* 0x020fe20000400000 */
[----:B------:R-:W-:Y:S03]  /*50a0*/  BSSY B1, `(.L_x_94) ;  /* 0x0000006000017945 */ /* 0x000fe60003800000 */
[----:B------:R-:W-:-:S05]  /*50b0*/  FFMA R145, R145, R88, R6 ;  /* 0x0000005891917223 */ /* 0x000fca0000000006 */
[----:B------:R0:W-:Y:S01]  /*50c0*/  @P0 STG.E desc[UR16][R44.64+0x200], R145 ;  /* 0x000200912c000986 */ /* 0x0001e2000c101910 */
[----:B------:R-:W-:-:S13]  /*50d0*/  ISETP.GT.AND P0, PT, R90, 0x80, P4 ;  /* 0x000000805a00780c */ /* 0x000fda0002704270 */
[----:B0-----:R-:W-:Y:S05]  /*50e0*/  @!P0 BRA `(.L_x_95) ;  /* 0x0000000000048947 */ /* 0x001fea0003800000 */
[----:B------:R0:W5:Y:S02]  /*50f0*/  LDG.E.LTC128B R96, desc[UR16][R38.64+0x200] ;  /* 0x0002001026607981 */ /* 0x000164000c1e1920 */
.L_x_95:
[----:B------:R-:W-:Y:S05]  /*5100*/  BSYNC B1 ;  /* 0x0000000000017941 */ /* 0x000fea0003800000 */
.L_x_94:
[----:B-----5:R-:W-:Y:S01]  /*5110*/  FMUL R6, R96, R89 ;  /* 0x0000005960067220 */ /* 0x020fe20000400000 */
[----:B------:R-:W-:Y:S03]  /*5120*/  BSSY B1, `(.L_x_96) ;  /* 0x0000006000017945 */ /* 0x000fe60003800000 */
[----:B------:R-:W-:-:S05]  /*5130*/  FFMA R143, R143, R88, R6 ;  /* 0x000000588f8f7223 */ /* 0x000fca0000000006 */
[----:B------:R0:W-:Y:S01]  /*5140*/  @P0 STG.E desc[UR16][R40.64+0x200], R143 ;  /* 0x0002008f28000986 */ /* 0x0001e2000c101910 */
[----:B------:R-:W-:-:S13]  /*5150*/  ISETP.GT.AND P0, PT, R90, 0x88, P5 ;  /* 0x000000885a00780c */ /* 0x000fda0002f04270 */
[----:B0-----:R-:W-:Y:S05]  /*5160*/  @!P0 BRA `(.L_x_97) ;  /* 0x0000000000048947 */ /* 0x001fea0003800000 */
[----:B------:R0:W5:Y:S02]  /*5170*/  LDG.E.LTC128B R96, desc[UR16][R42.64+0x220] ;  /* 0x000220102a607981 */ /* 0x000164000c1e1920 */
.L_x_97:
[----:B------:R-:W-:Y:S05]  /*5180*/  BSYNC B1 ;  /* 0x0000000000017941 */ /* 0x000fea0003800000 */
.L_x_96:
[----:B-----5:R-:W-:Y:S01]  /*5190*/  FMUL R6, R96, R89 ;  /* 0x0000005960067220 */ /* 0x020fe20000400000 */
[----:B------:R-:W-:Y:S01]  /*51a0*/  ISETP.GT.AND P4, PT, R90, 0x88, P4 ;  /* 0x000000885a00780c */ /* 0x000fe20002784270 */
[----:B------:R-:W-:Y:S02]  /*51b0*/  BSSY B1, `(.L_x_98) ;  /* 0x0000005000017945 */ /* 0x000fe40003800000 */
[----:B------:R-:W-:-:S05]  /*51c0*/  FFMA R141, R141, R88, R6 ;  /* 0x000000588d8d7223 */ /* 0x000fca0000000006 */
[----:B------:R0:W-:Y:S05]  /*51d0*/  @P0 STG.E desc[UR16][R44.64+0x220], R141 ;  /* 0x0002208d2c000986 */ /* 0x0001ea000c101910 */
[----:B------:R-:W-:Y:S05]  /*51e0*/  @!P4 BRA `(.L_x_99) ;  /* 0x000000000004c947 */ /* 0x000fea0003800000 */
[----:B------:R0:W5:Y:S02]  /*51f0*/  LDG.E.LTC128B R96, desc[UR16][R38.64+0x220] ;  /* 0x0002201026607981 */ /* 0x000164000c1e1920 */
.L_x_99:
[----:B------:R-:W-:Y:S05]  /*5200*/  BSYNC B1 ;  /* 0x0000000000017941 */ /* 0x000fea0003800000 */
.L_x_98:
[----:B-----5:R-:W-:Y:S01]  /*5210*/  FMUL R6, R96, R89 ;  /* 0x0000005960067220 */ /* 0x020fe20000400000 */
[----:B------:R-:W-:Y:S01]  /*5220*/  LOP3.LUT P5, RZ, R92, 0x10, RZ, 0xc0, !PT ;  /* 0x000000105cff7812 */ /* 0x000fe200078ac0ff */
[----:B------:R-:W-:Y:S02]  /*5230*/  BSSY B1, `(.L_x_100) ;  /* 0x0000006000017945 */ /* 0x000fe40003800000 */
[----:B------:R-:W-:Y:S01]  /*5240*/  FFMA R139, R139, R88, R6 ;  /* 0x000000588b8b7223 */ /* 0x000fe20000000006 */
[----:B------:R-:W-:-:S04]  /*5250*/  ISETP.GT.AND P0, PT, R90, 0x80, P5 ;  /* 0x000000805a00780c */ /* 0x000fc80002f04270 */
[----:B------:R0:W-:Y:S09]  /*5260*/  @P4 STG.E desc[UR16][R40.64+0x220], R139 ;  /* 0x0002208b28004986 */ /* 0x0001f2000c101910 */
[----:B------:R-:W-:Y:S05]  /*5270*/  @!P0 BRA `(.L_x_101) ;  /* 0x0000000000048947 */ /* 0x000fea0003800000 */
[----:B------:R0:W5:Y:S02]  /*5280*/  LDG.E.LTC128B R96, desc[UR16][R30.64+0x200] ;  /* 0x000200101e607981 */ /* 0x000164000c1e1920 */
.L_x_101:
[----:B------:R-:W-:Y:S05]  /*5290*/  BSYNC B1 ;  /* 0x0000000000017941 */ /* 0x000fea0003800000 */
.L_x_100:
[----:B-----5:R-:W-:Y:S01]  /*52a0*/  FMUL R6, R96, R89 ;  /* 0x0000005960067220 */ /* 0x020fe20000400000 */
[----:B------:R-:W-:Y:S01]  /*52b0*/  ISETP.NE.AND P4, PT, R86, RZ, PT ;  /* 0x000000ff5600720c */ /* 0x000fe20003f85270 */
[----:B------:R-:W-:Y:S02]  /*52c0*/  BSSY B1, `(.L_x_102) ;  /* 0x0000006000017945 */ /* 0x000fe40003800000 */
[----:B------:R-:W-:-:S05]  /*52d0*/  FFMA R137, R137, R88, R6 ;  /* 0x0000005889897223 */ /* 0x000fca0000000006 */
[----:B------:R0:W-:Y:S01]  /*52e0*/  @P0 STG.E desc[UR16][R36.64+0x200], R137 ;  /* 0x0002008924000986 */ /* 0x0001e2000c101910 */
[----:B------:R-:W-:-:S13]  /*52f0*/  ISETP.GT.AND P0, PT, R90, 0x80, P4 ;  /* 0x000000805a00780c */ /* 0x000fda0002704270 */
[----:B0-----:R-:W-:Y:S05]  /*5300*/  @!P0 BRA `(.L_x_103) ;  /* 0x0000000000048947 */ /* 0x001fea0003800000 */
[----:B------:R0:W5:Y:S02]  /*5310*/  LDG.E.LTC128B R96, desc[UR16][R28.64+0x200] ;  /* 0x000200101c607981 */ /* 0x000164000c1e1920 */
.L_x_103:
[----:B------:R-:W-:Y:S05]  /*5320*/  BSYNC B1 ;  /* 0x0000000000017941 */ /* 0x000fea0003800000 */
.L_x_102:
[----:B-----5:R-:W-:Y:S01]  /*5330*/  FMUL R6, R96, R89 ;  /* 0x0000005960067220 */ /* 0x020fe20000400000 */
[----:B------:R-:W-:Y:S03]  /*5340*/  BSSY B1, `(.L_x_104) ;  /* 0x0000006000017945 */ /* 0x000fe60003800000 */
[----:B------:R-:W-:-:S05]  /*5350*/  FFMA R135, R135, R88, R6 ;  /* 0x0000005887877223 */ /* 0x000fca0000000006 */
[----:B------:R0:W-:Y:S01]  /*5360*/  @P0 STG.E desc[UR16][R32.64+0x200], R135 ;  /* 0x0002008720000986 */ /* 0x0001e2000c101910 */
[----:B------:R-:W-:-:S13]  /*5370*/  ISETP.GT.AND P0, PT, R90, 0x88, P5 ;  /* 0x000000885a00780c */ /* 0x000fda0002f04270 */
[----:B0-----:R-:W-:Y:S05]  /*5380*/  @!P0 BRA `(.L_x_105) ;  /* 0x0000000000048947 */ /* 0x001fea0003800000 */
[----:B------:R0:W5:Y:S02]  /*5390*/  LDG.E.LTC128B R96, desc[UR16][R30.64+0x220] ;  /* 0x000220101e607981 */ /* 0x000164000c1e1920 */
.L_x_105:
[----:B------:R-:W-:Y:S05]  /*53a0*/  BSYNC B1 ;  /* 0x0000000000017941 */ /* 0x000fea0003800000 */
.L_x_104:
[----:B-----5:R-:W-:Y:S01]  /*53b0*/  FMUL R6, R96, R89 ;  /* 0x0000005960067220 */ /* 0x020fe20000400000 */
[----:B------:R-:W-:Y:S03]  /*53c0*/  BSSY B1, `(.L_x_106) ;  /* 0x0000006000017945 */ /* 0x000fe60003800000 */
[----:B------:R-:W-:-:S05]  /*53d0*/  FFMA R133, R133, R88, R6 ;  /* 0x0000005885857223 */ /* 0x000fca0000000006 */
[----:B------:R0:W-:Y:S01]  /*53e0*/  @P0 STG.E desc[UR16][R36.64+0x220], R133 ;  /* 0x0002208524000986 */ /* 0x0001e2000c101910 */
[----:B------:R-:W-:-:S13]  /*53f0*/  ISETP.GT.AND P0, PT, R90, 0x88, P4 ;  /* 0x000000885a00780c */ /* 0x000fda0002704270 */
[----:B0-----:R-:W-:Y:S05]  /*5400*/  @!P0 BRA `(.L_x_107) ;  /* 0x0000000000048947 */ /* 0x001fea0003800000 */
[----:B------:R0:W5:Y:S02]  /*5410*/  LDG.E.LTC128B R96, desc[UR16][R28.64+0x220] ;  /* 0x000220101c607981 */ /* 0x000164000c1e1920 */
.L_x_107:
[----:B------:R-:W-:Y:S05]  /*5420*/  BSYNC B1 ;  /* 0x0000000000017941 */ /* 0x000fea0003800000 */
.L_x_106:
        /* <DEDUP_REMOVED lines=8> */
.L_x_109:
[----:B------:R-:W-:Y:S05]  /*54b0*/  BSYNC B1 ;  /* 0x0000000000017941 */ /* 0x000fea0003800000 */
.L_x_108:
        /* <DEDUP_REMOVED lines=8> */
.L_x_111:
[----:B------:R-:W-:Y:S05]  /*5540*/  BSYNC B1 ;  /* 0x0000000000017941 */ /* 0x000fea0003800000 */
.L_x_110:
[----:B-----5:R-:W-:Y:S01]  /*5550*/  FMUL R6, R96, R89 ;  /* 0x0000005960067220 */ /* 0x020fe20000400000 */
[----:B------:R-:W-:Y:S03]  /*5560*/  BSSY B1, `(.L_x_112) ;  /* 0x0000006000017945 */ /* 0x000fe60003800000 */
[----:B------:R-:W-:-:S05]  /*5570*/  FFMA R127, R127, R88, R6 ;  /* 0x000000587f7f7223 */ /* 0x000fca0000000006 */
[----:B------:R0:W-:Y:S01]  /*5580*/  @P0 STG.E desc[UR16][R26.64+0x200], R127 ;  /* 0x0002007f1a000986 */ /* 0x0001e2000c101910 */
[----:B------:R-:W-:-:S13]  /*5590*/  ISETP.GT.AND P0, PT, R90, 0x88, P5 ;  /* 0x000000885a00780c */ /* 0x000fda0002f04270 */
[----:B0-----:R-:W-:Y:S05]  /*55a0*/  @!P0 BRA `(.L_x_113) ;  /* 0x0000000000048947 */ /* 0x001fea0003800000 */
[----:B------:R0:W5:Y:S02]  /*55b0*/  LDG.E.LTC128B R96, desc[UR16][R22.64+0x220] ;  /* 0x0002201016607981 */ /* 0x000164000c1e1920 */
.L_x_113:
[----:B------:R-:W-:Y:S05]  /*55c0*/  BSYNC B1 ;  /* 0x0000000000017941 */ /* 0x000fea0003800000 */
.L_x_112:
[----:B-----5:R-:W-:Y:S01]  /*55d0*/  FMUL R6, R96, R89 ;  /* 0x0000005960067220 */ /* 0x020fe20000400000 */
[----:B------:R-:W-:Y:S03]  /*55e0*/  BSSY B1, `(.L_x_114) ;  /* 0x0000006000017945 */ /* 0x000fe60003800000 */
[----:B------:R-:W-:-:S05]  /*55f0*/  FFMA R125, R125, R88, R6 ;  /* 0x000000587d7d7223 */ /* 0x000fca0000000006 */
[----:B------:R0:W-:Y:S01]  /*5600*/  @P0 STG.E desc[UR16][R24.64+0x220], R125 ;  /* 0x0002207d18000986 */ /* 0x0001e2000c101910 */
[----:B------:R-:W-:-:S13]  /*5610*/  ISETP.GT.AND P0, PT, R90, 0x88, P4 ;  /* 0x000000885a00780c */ /* 0x000fda0002704270 */
[----:B0-----:R-:W-:Y:S05]  /*5620*/  @!P0 BRA `(.L_x_115) ;  /* 0x0000000000048947 */ /* 0x001fea0003800000 */
[----:B------:R0:W5:Y:S02]  /*5630*/  LDG.E.LTC128B R96, desc[UR16][R20.64+0x220] ;  /* 0x0002201014607981 */ /* 0x000164000c1e1920 */
.L_x_115:
[----:B------:R-:W-:Y:S05]  /*5640*/  BSYNC B1 ;  /* 0x0000000000017941 */ /* 0x000fea0003800000 */
.L_x_114:
        /* <DEDUP_REMOVED lines=8> */
.L_x_117:
[----:B------:R-:W-:Y:S05]  /*56d0*/  BSYNC B1 ;  /* 0x0000000000017941 */ /* 0x000fea0003800000 */
.L_x_116:
        /* <DEDUP_REMOVED lines=8> */
.L_x_119:
[----:B------:R-:W-:Y:S05]  /*5760*/  BSYNC B1 ;  /* 0x0000000000017941 */ /* 0x000fea0003800000 */
.L_x_118:
[----:B-----5:R-:W-:Y:S01]  /*5770*/  FMUL R6, R96, R89 ;  /* 0x0000005960067220 */ /* 0x020fe20000400000 */
[----:B------:R-:W-:Y:S03]  /*5780*/  BSSY B1, `(.L_x_120) ;  /* 0x0000006000017945 */ /* 0x000fe60003800000 */
[----:B------:R-:W-:-:S05]  /*5790*/  FFMA R119, R119, R88, R6 ;  /* 0x0000005877777223 */ /* 0x000fca0000000006 */
[----:B------:R0:W-:Y:S01]  /*57a0*/  @P0 STG.E desc[UR16][R18.64+0x200], R119 ;  /* 0x0002007712000986 */ /* 0x0001e2000c101910 */
[----:B------:R-:W-:-:S13]  /*57b0*/  ISETP.GT.AND P0, PT, R90, 0x88, P5 ;  /* 0x000000885a00780c */ /* 0x000fda0002f04270 */
[----:B0-----:R-:W-:Y:S05]  /*57c0*/  @!P0 BRA `(.L_x_121) ;  /* 0x0000000000048947 */ /* 0x001fea0003800000 */
[----:B------:R0:W5:Y:S02]  /*57d0*/  LDG.E.LTC128B R96, desc[UR16][R14.64+0x220] ;  /* 0x000220100e607981 */ /* 0x000164000c1e1920 */
.L_x_121:
[----:B------:R-:W-:Y:S05]  /*57e0*/  BSYNC B1 ;  /* 0x0000000000017941 */ /* 0x000fea0003800000 */
.L_x_120:
[----:B-----5:R-:W-:Y:S01]  /*57f0*/  FMUL R6, R96, R89 ;  /* 0x0000005960067220 */ /* 0x020fe20000400000 */
[----:B------:R-:W-:Y:S03]  /*5800*/  BSSY B1, `(.L_x_122) ;  /* 0x0000006000017945 */ /* 0x000fe60003800000 */
[----:B------:R-:W-:-:S05]  /*5810*/  FFMA R117, R117, R88, R6 ;  /* 0x0000005875757223 */ /* 0x000fca0000000006 */
[----:B------:R0:W-:Y:S01]  /*5820*/  @P0 STG.E desc[UR16][R16.64+0x220], R117 ;  /* 0x0002207510000986 */ /* 0x0001e2000c101910 */
[----:B------:R-:W-:-:S13]  /*5830*/  ISETP.GT.AND P0, PT, R90, 0x88, P4 ;  /* 0x000000885a00780c */ /* 0x000fda0002704270 */
[----:B0-----:R-:W-:Y:S05]  /*5840*/  @!P0 BRA `(.L_x_123) ;  /* 0x0000000000048947 */ /* 0x001fea0003800000 */
[----:B------:R0:W5:Y:S02]  /*5850*/  LDG.E.LTC128B R96, desc[UR16][R12.64+0x220] ;  /* 0x000220100c607981 */ /* 0x000164000c1e1920 */
.L_x_123:
[----:B------:R-:W-:Y:S05]  /*5860*/  BSYNC B1 ;  /* 0x0000000000017941 */ /* 0x000fea0003800000 */
.L_x_122:
        /* <DEDUP_REMOVED lines=8> */
.L_x_125:
[----:B------:R-:W-:Y:S05]  /*58f0*/  BSYNC B1 ;  /* 0x0000000000017941 */ /* 0x000fea0003800000 */
.L_x_124:
        /* <DEDUP_REMOVED lines=8> */
.L_x_127:
[----:B------:R-:W-:Y:S05]  /*5980*/  BSYNC B1 ;  /* 0x0000000000017941 */ /* 0x000fea0003800000 */
.L_x_126:
[----:B-----5:R-:W-:Y:S01]  /*5990*/  FMUL R6, R96, R89 ;  /* 0x0000005960067220 */ /* 0x020fe20000400000 */
[----:B------:R-:W-:Y:S03]  /*59a0*/  BSSY B1, `(.L_x_128) ;  /* 0x0000006000017945 */ /* 0x000fe60003800000 */
[----:B------:R-:W-:-:S05]  /*59b0*/  FFMA R111, R111, R88, R6 ;  /* 0x000000586f6f7223 */ /* 0x000fca0000000006 */
[----:B------:R0:W-:Y:S01]  /*59c0*/  @P0 STG.E desc[UR16][R54.64+0x200], R111 ;  /* 0x0002006f36000986 */ /* 0x0001e2000c101910 */
[----:B------:R-:W-:-:S13]  /*59d0*/  ISETP.GT.AND P0, PT, R90, 0x88, P5 ;  /* 0x000000885a00780c */ /* 0x000fda0002f04270 */
[----:B0-----:R-:W-:Y:S05]  /*59e0*/  @!P0 BRA `(.L_x_129) ;  /* 0x0000000000048947 */ /* 0x001fea0003800000 */
[----:B------:R0:W5:Y:S02]  /*59f0*/  LDG.E.LTC128B R96, desc[UR16][R56.64+0x220] ;  /* 0x0002201038607981 */ /* 0x000164000c1e1920 */
.L_x_129:
[----:B------:R-:W-:Y:S05]  /*5a00*/  BSYNC B1 ;  /* 0x0000000000017941 */ /* 0x000fea0003800000 */
.L_x_128:
[----:B-----5:R-:W-:Y:S01]  /*5a10*/  FMUL R6, R96, R89 ;  /* 0x0000005960067220 */ /* 0x020fe20000400000 */
[----:B------:R-:W-:Y:S01]  /*5a20*/  ISETP.GT.AND P4, PT, R90, 0x88, P4 ;  /* 0x000000885a00780c */ /* 0x000fe20002784270 */
[----:B------:R-:W-:Y:S02]  /*5a30*/  BSSY B1, `(.L_x_130) ;  /* 0x0000005000017945 */ /* 0x000fe40003800000 */
[----:B------:R-:W-:-:S05]  /*5a40*/  FFMA R109, R109, R88, R6 ;  /* 0x000000586d6d7223 */ /* 0x000fca0000000006 */
[----:B------:R0:W-:Y:S05]  /*5a50*/  @P0 STG.E desc[UR16][R58.64+0x220], R109 ;  /* 0x0002206d3a000986 */ /* 0x0001ea000c101910 */
[----:B------:R-:W-:Y:S05]  /*5a60*/  @!P4 BRA `(.L_x_131) ;  /* 0x000000000004c947 */ /* 0x000fea0003800000 */
[----:B------:R0:W5:Y:S02]  /*5a70*/  LDG.E.LTC128B R96, desc[UR16][R66.64+0x220] ;  /* 0x0002201042607981 */ /* 0x000164000c1e1920 */
.L_x_131:
[----:B------:R-:W-:Y:S05]  /*5a80*/  BSYNC B1 ;  /* 0x0000000000017941 */ /* 0x000fea0003800000 */
.L_x_130:
[----:B-----5:R-:W-:Y:S01]  /*5a90*/  FMUL R6, R96, R89 ;  /* 0x0000005960067220 */ /* 0x020fe20000400000 */
[----:B------:R-:W-:Y:S01]  /*5aa0*/  ISETP.GT.AND P0, PT, R90, 0x80, P6 ;  /* 0x000000805a00780c */ /* 0x000fe20003704270 */
[----:B------:R-:W-:Y:S02]  /*5ab0*/  BSSY B1, `(.L_x_132) ;  /* 0x0000005000017945 */ /* 0x000fe40003800000 */
[----:B------:R-:W-:-:S05]  /*5ac0*/  FFMA R107, R107, R88, R6 ;  /* 0x000000586b6b7223 */ /* 0x000fca0000000006 */
[----:B------:R0:W-:Y:S05]  /*5ad0*/  @P4 STG.E desc[UR16][R172.64+0x220], R107 ;  /* 0x0002206bac004986 */ /* 0x0001ea000c101910 */
[----:B------:R-:W-:Y:S05]  /*5ae0*/  @!P0 BRA `(.L_x_133) ;  /* 0x0000000000048947 */ /* 0x000fea0003800000 */
[----:B------:R0:W5:Y:S02]  /*5af0*/  LDG.E.LTC128B R96, desc[UR16][R76.64+0x200] ;  /* 0x000200104c607981 */ /* 0x000164000c1e1920 */
.L_x_133:
[----:B------:R-:W-:Y:S05]  /*5b00*/  BSYNC B1 ;  /* 0x0000000000017941 */ /* 0x000fea0003800000 */
.L_x_132:
[----:B-----5:R-:W-:Y:S01]  /*5b10*/  FMUL R6, R96, R89 ;  /* 0x0000005960067220 */ /* 0x020fe20000400000 */
[----:B------:R-:W-:Y:S01]  /*5b20*/  ISETP.GT.AND P4, PT, R90, 0x80, P3 ;  /* 0x000000805a00780c */ /* 0x000fe20001f84270 */
[----:B------:R-:W-:Y:S02]  /*5b30*/  BSSY B1, `(.L_x_134) ;  /* 0x0000005000017945 */ /* 0x000fe40003800000 */
[----:B------:R-:W-:-:S05]  /*5b40*/  FFMA R105, R105, R88, R6 ;  /* 0x0000005869697223 */ /* 0x000fca0000000006 */
[----:B------:R0:W-:Y:S05]  /*5b50*/  @P0 STG.E desc[UR16][R170.64+0x200], R105 ;  /* 0x00020069aa000986 */ /* 0x0001ea000c101910 */
[----:B------:R-:W-:Y:S05]  /*5b60*/  @!P4 BRA `(.L_x_135) ;  /* 0x000000000004c947 */ /* 0x000fea0003800000 */
[----:B------:R0:W5:Y:S02]  /*5b70*/  LDG.E.LTC128B R96, desc[UR16][R78.64+0x200] ;  /* 0x000200104e607981 */ /* 0x000164000c1e1920 */
.L_x_135:
[----:B------:R-:W-:Y:S05]  /*5b80*/  BSYNC B1 ;  /* 0x0000000000017941 */ /* 0x000fea0003800000 */
.L_x_134:
[----:B-----5:R-:W-:Y:S01]  /*5b90*/  FMUL R6, R96, R89 ;  /* 0x0000005960067220 */ /* 0x020fe20000400000 */
[----:B------:R-:W-:Y:S01]  /*5ba0*/  ISETP.GT.AND P0, PT, R90, 0x88, P6 ;  /* 0x000000885a00780c */ /* 0x000fe20003704270 */
[----:B------:R-:W-:Y:S02]  /*5bb0*/  BSSY B1, `(.L_x_136) ;  /* 0x0000005000017945 */ /* 0x000fe40003800000 */
[----:B------:R-:W-:-:S05]  /*5bc0*/  FFMA R103, R103, R88, R6 ;  /* 0x0000005867677223 */ /* 0x000fca0000000006 */
[----:B------:R0:W-:Y:S05]  /*5bd0*/  @P4 STG.E desc[UR16][R68.64+0x200], R103 ;  /* 0x0002006744004986 */ /* 0x0001ea000c101910 */
[----:B------:R-:W-:Y:S05]  /*5be0*/  @!P0 BRA `(.L_x_137) ;  /* 0x0000000000048947 */ /* 0x000fea0003800000 */
[----:B------:R0:W5:Y:S02]  /*5bf0*/  LDG.E.LTC128B R96, desc[UR16][R76.64+0x220] ;  /* 0x000220104c607981 */ /* 0x000164000c1e1920 */
.L_x_137:
[----:B------:R-:W-:Y:S05]  /*5c00*/  BSYNC B1 ;  /* 0x0000000000017941 */ /* 0x000fea0003800000 */
.L_x_136:
[----:B-----5:R-:W-:Y:S01]  /*5c10*/  FMUL R6, R96, R89 ;  /* 0x0000005960067220 */ /* 0x020fe20000400000 */
[----:B------:R-:W-:Y:S01]  /*5c20*/  ISETP.GT.AND P3, PT, R90, 0x88, P3 ;  /* 0x000000885a00780c */ /* 0x000fe20001f64270 */
[----:B------:R-:W-:Y:S02]  /*5c30*/  BSSY B1, `(.L_x_138) ;  /* 0x0000005000017945 */ /* 0x000fe40003800000 */
[----:B------:R-:W-:-:S05]  /*5c40*/  FFMA R101, R101, R88, R6 ;  /* 0x0000005865657223 */ /* 0x000fca0000000006 */
[----:B------:R0:W-:Y:S05]  /*5c50*/  @P0 STG.E desc[UR16][R70.64+0x220], R101 ;  /* 0x0002206546000986 */ /* 0x0001ea000c101910 */
[----:B------:R-:W-:Y:S05]  /*5c60*/  @!P3 BRA `(.L_x_139) ;  /* 0x000000000004b947 */ /* 0x000fea0003800000 */
[----:B------:R0:W5:Y:S02]  /*5c70*/  LDG.E.LTC128B R96, desc[UR16][R78.64+0x220] ;  /* 0x000220104e607981 */ /* 0x000164000c1e1920 */
.L_x_139:
[----:B------:R-:W-:Y:S05]  /*5c80*/  BSYNC B1 ;  /* 0x0000000000017941 */ /* 0x000fea0003800000 */
.L_x_138:
[----:B-----5:R-:W-:Y:S01]  /*5c90*/  FMUL R6, R96, R89 ;  /* 0x0000005960067220 */ /* 0x020fe20000400000 */
[----:B------:R-:W-:Y:S01]  /*5ca0*/  ISETP.GT.AND P0, PT, R90, 0x80, P2 ;  /* 0x000000805a00780c */ /* 0x000fe20001704270 */
[----:B------:R-:W-:Y:S02]  /*5cb0*/  BSSY B1, `(.L_x_140) ;  /* 0x0000005000017945 */ /* 0x000fe40003800000 */
[----:B------:R-:W-:-:S05]  /*5cc0*/  FFMA R99, R99, R88, R6 ;  /* 0x0000005863637223 */ /* 0x000fca0000000006 */
[----:B------:R0:W-:Y:S05]  /*5cd0*/  @P3 STG.E desc[UR16][R164.64+0x220], R99 ;  /* 0x00022063a4003986 */ /* 0x0001ea000c101910 */
[----:B------:R-:W-:Y:S05]  /*5ce0*/  @!P0 BRA `(.L_x_141) ;  /* 0x0000000000048947 */ /* 0x000fea0003800000 */
[----:B------:R0:W5:Y:S02]  /*5cf0*/  LDG.E.LTC128B R96, desc[UR16][R8.64+0x200] ;  /* 0x0002001008607981 */ /* 0x000164000c1e1920 */
.L_x_141:
[----:B------:R-:W-:Y:S05]  /*5d00*/  BSYNC B1 ;  /* 0x0000000000017941 */ /* 0x000fea0003800000 */
.L_x_140:
[----:B-----5:R-:W-:Y:S01]  /*5d10*/  FMUL R6, R96, R89 ;  /* 0x0000005960067220 */ /* 0x020fe20000400000 */
[----:B------:R-:W-:Y:S01]  /*5d20*/  ISETP.GT.AND P3, PT, R90, 0x80, P1 ;  /* 0x000000805a00780c */ /* 0x000fe20000f64270 */
[----:B------:R-:W-:Y:S02]  /*5d30*/  BSSY B1, `(.L_x_142) ;  /* 0x0000005000017945 */ /* 0x000fe40003800000 */
[----:B------:R-:W-:-:S05]  /*5d40*/  FFMA R97, R97, R88, R6 ;  /* 0x0000005861617223 */ /* 0x000fca0000000006 */
[----:B------:R0:W-:Y:S05]  /*5d50*/  @P0 STG.E desc[UR16][R162.64+0x200], R97 ;  /* 0x00020061a2000986 */ /* 0x0001ea000c101910 */
[----:B------:R-:W-:Y:S05]  /*5d60*/  @!P3 BRA `(.L_x_143) ;  /* 0x000000000004b947 */ /* 0x000fea0003800000 */
[----:B------:R0:W5:Y:S02]  /*5d70*/  LDG.E.LTC128B R96, desc[UR16][R10.64+0x200] ;  /* 0x000200100a607981 */ /* 0x000164000c1e1920 */
.L_x_143:
[----:B------:R-:W-:Y:S05]  /*5d80*/  BSYNC B1 ;  /* 0x0000000000017941 */ /* 0x000fea0003800000 */
.L_x_142:
[----:B-----5:R-:W-:Y:S01]  /*5d90*/  FMUL R6, R96, R89 ;  /* 0x0000005960067220 */ /* 0x020fe20000400000 */
[----:B------:R-:W-:Y:S01]  /*5da0*/  ISETP.GT.AND P2, PT, R90, 0x88, P2 ;  /* 0x000000885a00780c */ /* 0x000fe20001744270 */
[----:B------:R-:W-:Y:S02]  /*5db0*/  BSSY B1, `(.L_x_144) ;  /* 0x0000005000017945 */ /* 0x000fe40003800000 */
[----:B------:R-:W-:-:S05]  /*5dc0*/  FFMA R95, R95, R88, R6 ;  /* 0x000000585f5f7223 */ /* 0x000fca0000000006 */
[----:B------:R0:W-:Y:S05]  /*5dd0*/  @P3 STG.E desc[UR16][R60.64+0x200], R95 ;  /* 0x0002005f3c003986 */ /* 0x0001ea000c101910 */
[----:B------:R-:W-:Y:S05]  /*5de0*/  @!P2 BRA `(.L_x_145) ;  /* 0x000000000004a947 */ /* 0x000fea0003800000 */
[----:B------:R0:W5:Y:S02]  /*5df0*/  LDG.E.LTC128B R96, desc[UR16][R8.64+0x220] ;  /* 0x0002201008607981 */ /* 0x000164000c1e1920 */
.L_x_145:
[----:B------:R-:W-:Y:S05]  /*5e00*/  BSYNC B1 ;  /* 0x0000000000017941 */ /* 0x000fea0003800000 */
.L_x_144:
[----:B-----5:R-:W-:Y:S01]  /*5e10*/  FMUL R6, R96, R89 ;  /* 0x0000005960067220 */ /* 0x020fe20000400000 */
[----:B------:R-:W-:Y:S01]  /*5e20*/  ISETP.GT.AND P1, PT, R90, 0x88, P1 ;  /* 0x000000885a00780c */ /* 0x000fe20000f24270 */
[----:B------:R-:W-:Y:S02]  /*5e30*/  BSSY B1, `(.L_x_146) ;  /* 0x0000005000017945 */ /* 0x000fe40003800000 */
[----:B------:R-:W-:-:S05]  /*5e40*/  FFMA R93, R93, R88, R6 ;  /* 0x000000585d5d7223 */ /* 0x000fca0000000006 */
[----:B------:R0:W-:Y:S05]  /*5e50*/  @P2 STG.E desc[UR16][R84.64+0x220], R93 ;  /* 0x0002205d54002986 */ /* 0x0001ea000c101910 */
[----:B------:R-:W-:Y:S05]  /*5e60*/  @!P1 BRA `(.L_x_147) ;  /* 0x0000000000049947 */ /* 0x000fea0003800000 */
[----:B------:R0:W5:Y:S02]  /*5e70*/  LDG.E.LTC128B R96, desc[UR16][R10.64+0x220] ;  /* 0x000220100a607981 */ /* 0x000164000c1e1920 */
.L_x_147:
[----:B------:R-:W-:Y:S05]  /*5e80*/  BSYNC B1 ;  /* 0x0000000000017941 */ /* 0x000fea0003800000 */
.L_x_146:
[----:B-----5:R-:W-:-:S04]  /*5e90*/  FMUL R96, R96, R89 ;  /* 0x0000005960607220 */ /* 0x020fc80000400000 */
[----:B------:R-:W-:Y:S01]  /*5ea0*/  FFMA R91, R91, R88, R96 ;  /* 0x000000585b5b7223 */ /* 0x000fe20000000060 */
[----:B------:R-:W-:Y:S06]  /*5eb0*/  @!P1 BRA `(.L_x_148) ;  /* 0x0000001000989947 */ /* 0x000fec0003800000 */
[----:B------:R0:W-:Y:S01]  /*5ec0*/  STG.E desc[UR16][R62.64+0x220], R91 ;  /* 0x0002205b3e007986 */ /* 0x0001e2000c101910 */
[----:B------:R-:W-:Y:S05]  /*5ed0*/  BRA `(.L_x_148) ;  /* 0x0000001000907947 */ /* 0x000fea0003800000 */
.L_x_25:
[----:B------:R-:W-:Y:S01]  /*5ee0*/  ULDC.64 UR6, c[0x0][0x6c0] ;  /* 0x0001b00000067ab9 */ /* 0x000fe20000000a00 */
[----:B------:R-:W-:Y:S01]  /*5ef0*/  ISETP.GT.AND P4, PT, R82, 0x1, PT ;  /* 0x000000015200780c */ /* 0x000fe20003f84270 */
[-C--:B--2---:R-:W-:Y:S01]  /*5f00*/  FMUL R13, R96, R88.reuse ;  /* 0x00000058600d7220 */ /* 0x084fe20000400000 */
[----:B------:R-:W-:Y:S01]  /*5f10*/  LEA R8, P1, R20, UR6, 0x2 ;  /* 0x0000000614087c11 */ /* 0x000fe2000f8210ff */
[-C--:B------:R-:W-:Y:S01]  /*5f20*/  FMUL R17, R98, R88.reuse ;  /* 0x0000005862117220 */ /* 0x080fe20000400000 */
[----:B------:R-:W-:Y:S01]  /*5f30*/  ISETP.GT.AND P5, PT, R82, 0x8, PT ;  /* 0x000000085200780c */ /* 0x000fe20003fa4270 */
[-C--:B------:R-:W-:Y:S01]  /*5f40*/  FMUL R21, R15, R88.reuse ;  /* 0x000000580f157220 */ /* 0x080fe20000400000 */
[----:B------:R-:W-:Y:S01]  /*5f50*/  LEA.HI.X R9, R20, UR7, R27, 0x2, P1 ;  /* 0x0000000714097c11 */ /* 0x000fe200088f141b */
[----:B------:R-:W-:Y:S01]  /*5f60*/  IMAD R19, R25, 0x1c, RZ ;  /* 0x0000001c19137824 */ /* 0x000fe200078e02ff */
[----:B------:R-:W-:Y:S01]  /*5f70*/  ISETP.GT.AND P1, PT, R90, RZ, P4 ;  /* 0x000000ff5a00720c */ /* 0x000fe20002724270 */
[----:B------:R-:W-:Y:S01]  /*5f80*/  FMUL R23, R16, R88 ;  /* 0x0000005810177220 */ /* 0x000fe20000400000 */
[----:B------:R-:W-:Y:S01]  /*5f90*/  LEA R10, P3, R24, R8, 0x2 ;  /* 0x00000008180a7211 */ /* 0x000fe200078610ff */
[----:B------:R-:W-:Y:S01]  /*5fa0*/  @P2 STG.E desc[UR16][R8.64], R13 ;  /* 0x0000000d08002986 */ /* 0x000fe2000c101910 */
[----:B------:R-:W-:Y:S01]  /*5fb0*/  ISETP.GT.AND P2, PT, R90, 0x8, P0 ;  /* 0x000000085a00780c */ /* 0x000fe20000744270 */
[-C--:B------:R-:W-:Y:S01]  /*5fc0*/  FMUL R219, R219, R88.reuse ;  /* 0x00000058dbdb7220 */ /* 0x080fe20000400000 */
[C---:B------:R-:W-:Y:S01]  /*5fd0*/  LEA.HI.X R11, R24.reuse, R9, R25, 0x2, P3 ;  /* 0x00000009180b7211 */ /* 0x040fe200018f1419 */
[----:B------:R-:W-:Y:S01]  /*5fe0*/  IMAD.SHL.U32 R61, R24, 0x20, RZ ;  /* 0x00000020183d7824 */ /* 0x000fe200078e00ff */
[----:B------:R-:W-:Y:S01]  /*5ff0*/  ISETP.GT.AND P3, PT, R90, 0x8, P4 ;  /* 0x000000085a00780c */ /* 0x000fe20002764270 */
[----:B------:R-:W-:Y:S01]  /*6000*/  FMUL R217, R217, R88 ;  /* 0x00000058d9d97220 */ /* 0x000fe20000400000 */
[----:B------:R-:W-:Y:S01]  /*6010*/  ISETP.GT.AND P4, PT, R82, 0x9, PT ;  /* 0x000000095200780c */ /* 0x000fe20003f84270 */
[C---:B------:R-:W-:Y:S01]  /*6020*/  IMAD.WIDE.U32 R14, R24.reuse, 0x1c, R10 ;  /* 0x0000001c180e7825 */ /* 0x040fe200078e000a */
[----:B------:R-:W-:Y:S01]  /*6030*/  SHF.L.U64.HI R59, R24, 0x5, R25 ;  /* 0x00000005183b7819 */ /* 0x000fe20000010219 */
[----:B------:R-:W-:Y:S01]  /*6040*/  @P1 STG.E desc[UR16][R10.64], R17 ;  /* 0x000000110a001986 */ /* 0x000fe2000c101910 */
[----:B------:R-:W-:Y:S01]  /*6050*/  ISETP.GT.AND P1, PT, R90, RZ, P5 ;  /* 0x000000ff5a00720c */ /* 0x000fe20002f24270 */
[----:B------:R-:W-:-:S02]  /*6060*/  IMAD.IADD R15, R19, 0x1, R15 ;  /* 0x00000001130f7824 */ /* 0x000fc400078e020f */
[-C--:B------:R-:W-:Y:S01]  /*6070*/  FMUL R215, R215, R88.reuse ;  /* 0x00000058d7d77220 */ /* 0x080fe20000400000 */
[----:B------:R-:W-:Y:S01]  /*6080*/  @P2 STG.E desc[UR16][R8.64+0x20], R21 ;  /* 0x0000201508002986 */ /* 0x000fe2000c101910 */
[----:B------:R-:W-:Y:S01]  /*6090*/  ISETP.GT.AND P2, PT, R90, RZ, P4 ;  /* 0x000000ff5a00720c */ /* 0x000fe20002744270 */
[-C--:B------:R-:W-:Y:S01]  /*60a0*/  FMUL R213, R213, R88.reuse ;  /* 0x00000058d5d57220 */ /* 0x080fe20000400000 */
[-C--:B------:R-:W-:Y:S01]  /*60b0*/  FMUL R211, R211, R88.reuse ;  /* 0x00000058d3d37220 */ /* 0x080fe20000400000 */
[----:B------:R0:W-:Y:S01]  /*60c0*/  @P3 STG.E desc[UR16][R10.64+0x20], R23 ;  /* 0x000020170a003986 */ /* 0x0001e2000c101910 */
[----:B------:R-:W-:Y:S01]  /*60d0*/  ISETP.GT.AND P3, PT, R82, 0x11, PT ;  /* 0x000000115200780c */ /* 0x000fe20003f64270 */
[-C--:B------:R-:W-:Y:S01]  /*60e0*/  FMUL R199, R199, R88.reuse ;  /* 0x00000058c7c77220 */ /* 0x080fe20000400000 */
[-C--:B------:R-:W-:Y:S01]  /*60f0*/  FMUL R197, R197, R88.reuse ;  /* 0x00000058c5c57220 */ /* 0x080fe20000400000 */
[-C--:B------:R-:W-:Y:S01]  /*6100*/  FMUL R195, R195, R88.reuse ;  /* 0x00000058c3c37220 */ /* 0x080fe20000400000 */
[----:B------:R-:W-:Y:S01]  /*6110*/  FMUL R193, R193, R88 ;  /* 0x00000058c1c17220 */ /* 0x000fe20000400000 */
[----:B------:R-:W-:Y:S01]  /*6120*/  @P1 STG.E desc[UR16][R14.64], R219 ;  /* 0x000000db0e001986 */ /* 0x000fe2000c101910 */
[----:B------:R-:W-:Y:S01]  /*6130*/  IADD3 R18, P1, R61, R10, RZ ;  /* 0x0000000a3d127210 */ /* 0x000fe20007f3e0ff */
[-C--:B------:R-:W-:Y:S01]  /*6140*/  FMUL R191, R191, R88.reuse ;  /* 0x00000058bfbf7220 */ /* 0x080fe20000400000 */
[-C--:B------:R-:W-:Y:S01]  /*6150*/  FMUL R189, R189, R88.reuse ;  /* 0x00000058bdbd7220 */ /* 0x080fe20000400000 */
[-C--:B------:R-:W-:Y:S01]  /*6160*/  FMUL R187, R187, R88.reuse ;  /* 0x00000058bbbb7220 */ /* 0x080fe20000400000 */
[----:B------:R-:W-:Y:S01]  /*6170*/  IADD3.X R19, R59, R11, RZ, P1, !PT ;  /* 0x0000000b3b137210 */ /* 0x000fe20000ffe4ff */
[-C--:B------:R-:W-:Y:S01]  /*6180*/  FMUL R185, R185, R88.reuse ;  /* 0x00000058b9b97220 */ /* 0x080fe20000400000 */
[C---:B------:R-:W-:Y:S01]  /*6190*/  ISETP.GT.AND P1, PT, R90.reuse, 0x8, P5 ;  /* 0x000000085a00780c */ /* 0x040fe20002f24270 */
[-C--:B------:R-:W-:Y:S01]  /*61a0*/  FMUL R183, R183, R88.reuse ;  /* 0x00000058b7b77220 */ /* 0x080fe20000400000 */
[-C--:B------:R-:W-:Y:S01]  /*61b0*/  FMUL R181, R181, R88.reuse ;  /* 0x00000058b5b57220 */ /* 0x080fe20000400000 */
[----:B------:R-:W-:Y:S01]  /*61c0*/  @P2 STG.E desc[UR16][R18.64], R217 ;  /* 0x000000d912002986 */ /* 0x000fe2000c101910 */
[----:B------:R-:W-:Y:S01]  /*61d0*/  ISETP.GT.AND P2, PT, R90, 0x8, P4 ;  /* 0x000000085a00780c */ /* 0x000fe20002744270 */
[-C--:B------:R-:W-:Y:S01]  /*61e0*/  FMUL R179, R179, R88.reuse ;  /* 0x00000058b3b37220 */ /* 0x080fe20000400000 */
[C---:B------:R-:W-:Y:S01]  /*61f0*/  ISETP.GT.AND P4, PT, R82.reuse, 0x10, PT ;  /* 0x000000105200780c */ /* 0x040fe20003f84270 */
[-C--:B------:R-:W-:Y:S01]  /*6200*/  FMUL R177, R177, R88.reuse ;  /* 0x00000058b1b17220 */ /* 0x080fe20000400000 */
[-C--:B------:R-:W-:Y:S01]  /*6210*/  FMUL R175, R175, R88.reuse ;  /* 0x00000058afaf7220 */ /* 0x080fe20000400000 */
        /* <DEDUP_REMOVED lines=8> */
[----:B------:R-:W-:Y:S01]  /*62a0*/  @P2 STG.E desc[UR16][R18.64+0x20], R213 ;  /* 0x000020d512002986 */ /* 0x000fe2000c101910 */
[----:B------:R-:W-:Y:S01]  /*62b0*/  ISETP.GT.AND P2, PT, R82, 0x19, PT ;  /* 0x000000195200780c */ /* 0x000fe20003f44270 */
[----:B------:R-:W-:Y:S01]  /*62c0*/  IMAD.X R27, R59, 0x1, R15, P1 ;  /* 0x000000013b1b7824 */ /* 0x000fe200008e060f */
[----:B------:R-:W-:Y:S01]  /*62d0*/  ISETP.GT.AND P1, PT, R90, RZ, P4 ;  /* 0x000000ff5a00720c */ /* 0x000fe20002724270 */
[-C--:B------:R-:W-:Y:S01]  /*62e0*/  FMUL R161, R161, R88.reuse ;  /* 0x00000058a1a17220 */ /* 0x080fe20000400000 */
        /* <DEDUP_REMOVED lines=16> */
[----:B------:R-:W-:Y:S01]  /*63f0*/  FMUL R131, R131, R88 ;  /* 0x0000005883837220 */ /* 0x000fe20000400000 */
[----:B------:R-:W-:Y:S01]  /*6400*/  IMAD.X R31, R59, 0x1, R19, P1 ;  /* 0x000000013b1f7824 */ /* 0x000fe200008e0613 */
[----:B------:R-:W-:Y:S01]  /*6410*/  IADD3 R22, P1, R61, R30, RZ ;  /* 0x0000001e3d167210 */ /* 0x000fe20007f3e0ff */
[-C--:B------:R-:W-:Y:S01]  /*6420*/  FMUL R129, R129, R88.reuse ;  /* 0x0000005881817220 */ /* 0x080fe20000400000 */
[-C--:B------:R-:W-:Y:S01]  /*6430*/  FMUL R127, R127, R88.reuse ;  /* 0x000000587f7f7220 */ /* 0x080fe20000400000 */
[-C--:B------:R-:W-:Y:S01]  /*6440*/  FMUL R125, R125, R88.reuse ;  /* 0x000000587d7d7220 */ /* 0x080fe20000400000 */
[-C--:B------:R-:W-:Y:S01]  /*6450*/  FMUL R123, R123, R88.reuse ;  /* 0x000000587b7b7220 */ /* 0x080fe20000400000 */
[----:B0-----:R-:W-:Y:S01]  /*6460*/  IMAD.X R23, R59, 0x1, R31, P1 ;  /* 0x000000013b177824 */ /* 0x001fe200008e061f */
[-C--:B------:R-:W-:Y:S01]  /*6470*/  IADD3 R20, P1, R30, R61.reuse, RZ ;  /* 0x0000003d1e147210 */ /* 0x080fe20007f3e0ff */
        /* <DEDUP_REMOVED lines=10> */
[----:B------:R-:W-:Y:S01]  /*6520*/  IMAD.X R17, R59, 0x1, R23, P1 ;  /* 0x000000013b117824 */ /* 0x000fe200008e0617 */
[----:B------:R-:W-:Y:S01]  /*6530*/  IADD3 R12, P1, R20, R61, RZ ;  /* 0x0000003d140c7210 */ /* 0x000fe20007f3e0ff */
[-C--:B------:R-:W-:Y:S01]  /*6540*/  FMUL R105, R105, R88.reuse ;  /* 0x0000005869697220 */ /* 0x080fe20000400000 */
[-C--:B------:R-:W-:Y:S01]  /*6550*/  FMUL R103, R103, R88.reuse ;  /* 0x0000005867677220 */ /* 0x080fe20000400000 */
[-C--:B------:R-:W-:Y:S01]  /*6560*/  FMUL R101, R101, R88.reuse ;  /* 0x0000005865657220 */ /* 0x080fe20000400000 */
[-C--:B------:R-:W-:Y:S01]  /*6570*/  FMUL R99, R99, R88.reuse ;  /* 0x0000005863637220 */ /* 0x080fe20000400000 */
[----:B------:R-:W-:Y:S01]  /*6580*/  IMAD.X R13, R21, 0x1, R59, P1 ;  /* 0x00000001150d7824 */ /* 0x000fe200008e063b */
[----:B------:R-:W-:Y:S01]  /*6590*/  ISETP.GT.AND P1, PT, R90, RZ, P3 ;  /* 0x000000ff5a00720c */ /* 0x000fe20001f24270 */
[-C--:B------:R-:W-:Y:S01]  /*65a0*/  FMUL R97, R97, R88.reuse ;  /* 0x0000005861617220 */ /* 0x080fe20000400000 */
[-C--:B------:R-:W-:Y:S01]  /*65b0*/  FMUL R95, R95, R88.reuse ;  /* 0x000000585f5f7220 */ /* 0x080fe20000400000 */
[-C--:B------:R-:W-:Y:S01]  /*65c0*/  FMUL R93, R93, R88.reuse ;  /* 0x000000585d5d7220 */ /* 0x080fe20000400000 */
[----:B------:R-:W-:-:S09]  /*65d0*/  FMUL R91, R91, R88 ;  /* 0x000000585b5b7220 */ /* 0x000fd20000400000 */
[----:B------:R-:W-:Y:S01]  /*65e0*/  @P1 STG.E desc[UR16][R30.64], R199 ;  /* 0x000000c71e001986 */ /* 0x000fe2000c101910 */
[----:B------:R-:W-:-:S13]  /*65f0*/  ISETP.GT.AND P1, PT, R90, 0x8, P4 ;  /* 0x000000085a00780c */ /* 0x000fda0002724270 */
[----:B------:R-:W-:Y:S01]  /*6600*/  @P1 MOV R24, R26 ;  /* 0x0000001a00181202 */ /* 0x000fe20000000f00 */
[----:B------:R-:W-:-:S05]  /*6610*/  @P1 IMAD.MOV.U32 R25, RZ, RZ, R27 ;  /* 0x000000ffff191224 */ /* 0x000fca00078e001b */
[----:B------:R0:W-:Y:S01]  /*6620*/  @P1 STG.E desc[UR16][R24.64+0x20], R197 ;  /* 0x000020c518001986 */ /* 0x0001e2000c101910 */
[----:B------:R-:W-:Y:S02]  /*6630*/  ISETP.GT.AND P1, PT, R90, 0x8, P3 ;  /* 0x000000085a00780c */ /* 0x000fe40001f24270 */
[----:B------:R-:W-:-:S11]  /*6640*/  ISETP.GT.AND P3, PT, R82, 0x18, PT ;  /* 0x000000185200780c */ /* 0x000fd60003f64270 */
[----:B0-----:R-:W-:Y:S02]  /*6650*/  @P1 IMAD.MOV.U32 R24, RZ, RZ, R30 ;  /* 0x000000ffff181224 */ /* 0x001fe400078e001e */
[----:B------:R-:W-:-:S05]  /*6660*/  @P1 IMAD.MOV.U32 R25, RZ, RZ, R31 ;  /* 0x000000ffff191224 */ /* 0x000fca00078e001f */
[----:B------:R0:W-:Y:S01]  /*6670*/  @P1 STG.E desc[UR16][R24.64+0x20], R195 ;  /* 0x000020c318001986 */ /* 0x0001e2000c101910 */
[----:B------:R-:W-:-:S05]  /*6680*/  IADD3 R36, P1, R61, R26, RZ ;  /* 0x0000001a3d247210 */ /* 0x000fca0007f3e0ff */
[----:B------:R-:W-:Y:S01]  /*6690*/  IMAD.X R37, R59, 0x1, R27, P1 ;  /* 0x000000013b257824 */ /* 0x000fe200008e061b */
[----:B------:R-:W-:-:S13]  /*66a0*/  ISETP.GT.AND P1, PT, R90, RZ, P3 ;  /* 0x000000ff5a00720c */ /* 0x000fda0001f24270 */
[----:B------:R-:W-:Y:S01]  /*66b0*/  @P1 STG.E desc[UR16][R36.64], R193 ;  /* 0x000000c124001986 */ /* 0x000fe2000c101910 */
[----:B------:R-:W-:-:S13]  /*66c0*/  ISETP.GT.AND P1, PT, R90, RZ, P2 ;  /* 0x000000ff5a00720c */ /* 0x000fda0001724270 */
[----:B------:R-:W-:Y:S01]  /*66d0*/  @P1 STG.E desc[UR16][R22.64], R191 ;  /* 0x000000bf16001986 */ /* 0x000fe2000c101910 */
[----:B------:R-:W-:-:S05]  /*66e0*/  IADD3 R38, P1, R26, R61, RZ ;  /* 0x0000003d1a267210 */ /* 0x000fca0007f3e0ff */
[----:B------:R-:W-:Y:S01]  /*66f0*/  IMAD.X R39, R27, 0x1, R59, P1 ;  /* 0x000000011b277824 */ /* 0x000fe200008e063b */
[----:B------:R-:W-:-:S05]  /*6700*/  IADD3 R28, P1, R61, R16, RZ ;  /* 0x000000103d1c7210 */ /* 0x000fca0007f3e0ff */
[----:B------:R-:W-:Y:S01]  /*6710*/  IMAD.X R29, R59, 0x1, R17, P1 ;  /* 0x000000013b1d7824 */ /* 0x000fe200008e0611 */
[----:B0-----:R-:W-:-:S04]  /*6720*/  IADD3 R24, P1, R12, R61, RZ ;  /* 0x0000003d0c187210 */ /* 0x001fc80007f3e0ff */
[----:B------:R-:W-:Y:S02]  /*6730*/  IADD3.X R25, R13, R59, RZ, P1, !PT ;  /* 0x0000003b0d197210 */ /* 0x000fe40000ffe4ff */
[----:B------:R-:W-:Y:S02]  /*6740*/  ISETP.GT.AND P1, PT, R90, 0x8, P3 ;  /* 0x000000085a00780c */ /* 0x000fe40001f24270 */
[----:B------:R-:W-:-:S11]  /*6750*/  ISETP.GT.AND P3, PT, R82, 0x20, PT ;  /* 0x000000205200780c */ /* 0x000fd60003f64270 */
[----:B------:R-:W-:Y:S01]  /*6760*/  @P1 STG.E desc[UR16][R38.64+0x20], R189 ;  /* 0x000020bd26001986 */ /* 0x000fe2000c101910 */
[----:B------:R-:W-:Y:S02]  /*6770*/  ISETP.GT.AND P1, PT, R90, 0x8, P2 ;  /* 0x000000085a00780c */ /* 0x000fe40001724270 */
[----:B------:R-:W-:-:S11]  /*6780*/  ISETP.GT.AND P2, PT, R82, 0x21, PT ;  /* 0x000000215200780c */ /* 0x000fd60003f44270 */
[----:B------:R-:W-:Y:S01]  /*6790*/  @P1 STG.E desc[UR16][R20.64+0x20], R187 ;  /* 0x000020bb14001986 */ /* 0x000fe2000c101910 */
        /* <DEDUP_REMOVED lines=10> */
[----:B------:R-:W-:-:S05]  /*6840*/  IADD3 R32, P1, R24, R61, RZ ;  /* 0x0000003d18207210 */ /* 0x000fca0007f3e0ff */
[----:B------:R-:W-:Y:S01]  /*6850*/  IMAD.X R33, R25, 0x1, R59, P1 ;  /* 0x0000000119217824 */ /* 0x000fe200008e063b */
[----:B------:R-:W-:-:S13]  /*6860*/  ISETP.GT.AND P1, PT, R90, 0x8, P3 ;  /* 0x000000085a00780c */ /* 0x000fda0001f24270 */
[----:B------:R-:W-:Y:S01]  /*6870*/  @P1 STG.E desc[UR16][R44.64+0x20], R181 ;  /* 0x000020b52c001986 */ /* 0x000fe2000c101910 */
[----:B------:R-:W-:-:S13]  /*6880*/  ISETP.GT.AND P1, PT, R90, 0x8, P2 ;  /* 0x000000085a00780c */ /* 0x000fda0001724270 */
[----:B------:R-:W-:Y:S01]  /*6890*/  @P1 STG.E desc[UR16][R12.64+0x20], R179 ;  /* 0x000020b30c001986 */ /* 0x000fe2000c101910 */
[----:B------:R-:W-:-:S05]  /*68a0*/  IADD3 R46, P1, R61, R42, RZ ;  /* 0x0000002a3d2e7210 */ /* 0x000fca0007f3e0ff */
[----:B------:R-:W-:Y:S01]  /*68b0*/  IMAD.X R47, R59, 0x1, R43, P1 ;  /* 0x000000013b2f7824 */ /* 0x000fe200008e062b */
[----:B------:R-:W-:-:S04]  /*68c0*/  ISETP.GT.AND P1, PT, R82, 0x28, PT ;  /* 0x000000285200780c */ /* 0x000fc80003f24270 */
[----:B------:R-:W-:Y:S02]  /*68d0*/  ISETP.GT.AND P2, PT, R90, RZ, P1 ;  /* 0x000000ff5a00720c */ /* 0x000fe40000f44270 */
[----:B------:R-:W-:-:S11]  /*68e0*/  P2R R60, PR, RZ, 0x2 ;  /* 0x00000002ff3c7803 */ /* 0x000fd60000000000 */
[----:B------:R-:W-:Y:S01]  /*68f0*/  @P2 STG.E desc[UR16][R46.64], R177 ;  /* 0x000000b12e002986 */ /* 0x000fe2000c101910 */
[----:B------:R-:W-:-:S04]  /*6900*/  ISETP.GT.AND P2, PT, R82, 0x29, PT ;  /* 0x000000295200780c */ /* 0x000fc80003f44270 */
[----:B------:R-:W-:Y:S02]  /*6910*/  ISETP.GT.AND P3, PT, R90, RZ, P2 ;  /* 0x000000ff5a00720c */ /* 0x000fe40001764270 */
[----:B------:R-:W-:-:S11]  /*6920*/  P2R R6, PR, RZ, 0x4 ;  /* 0x00000004ff067803 */ /* 0x000fd60000000000 */
[----:B------:R-:W-:Y:S01]  /*6930*/  @P3 STG.E desc[UR16][R28.64], R175 ;  /* 0x000000af1c003986 */ /* 0x000fe2000c101910 */
[----:B------:R-:W-:-:S05]  /*6940*/  IADD3 R48, P3, R44, R61, RZ ;  /* 0x0000003d2c307210 */ /* 0x000fca0007f7e0ff */
[----:B------:R-:W-:Y:S01]  /*6950*/  IMAD.X R49, R45, 0x1, R59, P3 ;  /* 0x000000012d317824 */ /* 0x000fe200018e063b */
[----:B------:R-:W-:-:S04]  /*6960*/  IADD3 R40, P3, R61, R34, RZ ;  /* 0x000000223d287210 */ /* 0x000fc80007f7e0ff */
[----:B------:R-:W-:Y:S02]  /*6970*/  IADD3.X R41, R59, R35, RZ, P3, !PT ;  /* 0x000000233b297210 */ /* 0x000fe40001ffe4ff */
[----:B------:R-:W-:-:S13]  /*6980*/  ISETP.GT.AND P3, PT, R90, 0x8, P1 ;  /* 0x000000085a00780c */ /* 0x000fda0000f64270 */
[----:B------:R-:W-:Y:S01]  /*6990*/  @P3 STG.E desc[UR16][R48.64+0x20], R173 ;  /* 0x000020ad30003986 */ /* 0x000fe2000c101910 */
[C---:B------:R-:W-:Y:S02]  /*69a0*/  ISETP.GT.AND P3, PT, R90.reuse, 0x8, P2 ;  /* 0x000000085a00780c */ /* 0x040fe40001764270 */
[C---:B------:R-:W-:Y:S02]  /*69b0*/  ISETP.GT.AND P2, PT, R90.reuse, 0x80, P0 ;  /* 0x000000805a00780c */ /* 0x040fe40000744270 */
[----:B------:R-:W-:-:S09]  /*69c0*/  ISETP.GT.AND P0, PT, R90, 0x88, P0 ;  /* 0x000000885a00780c */ /* 0x000fd20000704270 */
[----:B------:R-:W-:Y:S01]  /*69d0*/  @P3 STG.E desc[UR16][R24.64+0x20], R171 ;  /* 0x000020ab18003986 */ /* 0x000fe2000c101910 */
[----:B------:R-:W-:-:S05]  /*69e0*/  IADD3 R50, P3, R61, R46, RZ ;  /* 0x0000002e3d327210 */ /* 0x000fca0007f7e0ff */
[----:B------:R-:W-:Y:S01]  /*69f0*/  IMAD.X R51, R59, 0x1, R47, P3 ;  /* 0x000000013b337824 */ /* 0x000fe200018e062f */
[----:B------:R-:W-:-:S04]  /*6a00*/  ISETP.GT.AND P3, PT, R82, 0x30, PT ;  /* 0x000000305200780c */ /* 0x000fc80003f64270 */
[----:B------:R-:W-:-:S13]  /*6a10*/  ISETP.GT.AND P4, PT, R90, RZ, P3 ;  /* 0x000000ff5a00720c */ /* 0x000fda0001f84270 */
[----:B------:R-:W-:Y:S01]  /*6a20*/  @P4 STG.E desc[UR16][R50.64], R169 ;  /* 0x000000a932004986 */ /* 0x000fe2000c101910 */
[----:B------:R-:W-:-:S04]  /*6a30*/  ISETP.GT.AND P4, PT, R82, 0x31, PT ;  /* 0x000000315200780c */ /* 0x000fc80003f84270 */
[----:B------:R-:W-:-:S13]  /*6a40*/  ISETP.GT.AND P5, PT, R90, RZ, P4 ;  /* 0x000000ff5a00720c */ /* 0x000fda00027a4270 */
[----:B------:R-:W-:Y:S01]  /*6a50*/  @P5 STG.E desc[UR16][R34.64], R167 ;  /* 0x000000a722005986 */ /* 0x000fe2000c101910 */
[----:B------:R-:W-:-:S05]  /*6a60*/  IADD3 R54, P5, R48, R61, RZ ;  /* 0x0000003d30367210 */ /* 0x000fca0007fbe0ff */
[----:B------:R-:W-:Y:S01]  /*6a70*/  IMAD.X R55, R49, 0x1, R59, P5 ;  /* 0x0000000131377824 */ /* 0x000fe200028e063b */
[----:B------:R-:W-:-:S13]  /*6a80*/  ISETP.GT.AND P5, PT, R90, 0x8, P3 ;  /* 0x000000085a00780c */ /* 0x000fda0001fa4270 */
[----:B------:R-:W-:Y:S01]  /*6a90*/  @P5 STG.E desc[UR16][R54.64+0x20], R165 ;  /* 0x000020a536005986 */ /* 0x000fe2000c101910 */
[----:B------:R-:W-:-:S05]  /*6aa0*/  IADD3 R52, P5, R61, R50, RZ ;  /* 0x000000323d347210 */ /* 0x000fca0007fbe0ff */
[----:B------:R-:W-:Y:S01]  /*6ab0*/  IMAD.X R53, R59, 0x1, R51, P5 ;  /* 0x000000013b357824 */ /* 0x000fe200028e0633 */
[----:B------:R-:W-:-:S13]  /*6ac0*/  ISETP.GT.AND P5, PT, R90, 0x8, P4 ;  /* 0x000000085a00780c */ /* 0x000fda00027a4270 */
[----:B------:R-:W-:Y:S01]  /*6ad0*/  @P5 STG.E desc[UR16][R32.64+0x20], R163 ;  /* 0x000020a320005986 */ /* 0x000fe2000c101910 */
[----:B------:R-:W-:-:S05]  /*6ae0*/  IADD3 R56, P5, R32, R61, RZ ;  /* 0x0000003d20387210 */ /* 0x000fca0007fbe0ff */
[----:B------:R-:W-:Y:S01]  /*6af0*/  IMAD.X R57, R33, 0x1, R59, P5 ;  /* 0x0000000121397824 */ /* 0x000fe200028e063b */
[----:B------:R-:W-:-:S04]  /*6b00*/  ISETP.GT.AND P5, PT, R82, 0x38, PT ;  /* 0x000000385200780c */ /* 0x000fc80003fa4270 */
[----:B------:R-:W-:-:S13]  /*6b10*/  ISETP.GT.AND P6, PT, R90, RZ, P5 ;  /* 0x000000ff5a00720c */ /* 0x000fda0002fc4270 */
[----:B------:R-:W-:Y:S01]  /*6b20*/  @P6 STG.E desc[UR16][R52.64], R161 ;  /* 0x000000a134006986 */ /* 0x000fe2000c101910 */
[----:B------:R-:W-:-:S05]  /*6b30*/  IADD3 R58, P6, R54, R61, RZ ;  /* 0x0000003d363a7210 */ /* 0x000fca0007fde0ff */
[----:B------:R-:W-:Y:S01]  /*6b40*/  IMAD.X R59, R55, 0x1, R59, P6 ;  /* 0x00000001373b7824 */ /* 0x000fe200030e063b */
[----:B------:R-:W-:-:S04]  /*6b50*/  ISETP.GT.AND P6, PT, R82, 0x39, PT ;  /* 0x000000395200780c */ /* 0x000fc80003fc4270 */
[----:B------:R-:W-:-:S13]  /*6b60*/  ISETP.GT.AND P1, PT, R90, RZ, P6 ;  /* 0x000000ff5a00720c */ /* 0x000fda0003724270 */
[----:B------:R-:W-:Y:S01]  /*6b70*/  @P1 STG.E desc[UR16][R40.64], R159 ;  /* 0x0000009f28001986 */ /* 0x000fe2000c101910 */
[----:B------:R-:W-:-:S13]  /*6b80*/  ISETP.GT.AND P1, PT, R90, 0x8, P5 ;  /* 0x000000085a00780c */ /* 0x000fda0002f24270 */
[----:B------:R-:W-:Y:S01]  /*6b90*/  @P1 STG.E desc[UR16][R58.64+0x20], R157 ;  /* 0x0000209d3a001986 */ /* 0x000fe2000c101910 */
[----:B------:R-:W-:-:S13]  /*6ba0*/  ISETP.GT.AND P1, PT, R90, 0x8, P6 ;  /* 0x000000085a00780c */ /* 0x000fda0003724270 */
[----:B------:R-:W-:Y:S01]  /*6bb0*/  @P1 STG.E desc[UR16][R56.64+0x20], R155 ;  /* 0x0000209b38001986 */ /* 0x000fe2000c101910 */
[----:B------:R-:W-:-:S03]  /*6bc0*/  ISETP.GT.AND P1, PT, R82, 0x1, PT ;  /* 0x000000015200780c */ /* 0x000fc60003f24270 */
[----:B------:R-:W-:Y:S01]  /*6bd0*/  @P2 STG.E desc[UR16][R8.64+0x200], R153 ;  /* 0x0002009908002986 */ /* 0x000fe2000c101910 */
[----:B------:R-:W-:Y:S02]  /*6be0*/  ISETP.GT.AND P1, PT, R90, 0x80, P1 ;  /* 0x000000805a00780c */ /* 0x000fe40000f24270 */
[----:B------:R-:W-:-:S11]  /*6bf0*/  ISETP.NE.AND P2, PT, R6, RZ, PT ;  /* 0x000000ff0600720c */ /* 0x000fd60003f45270 */
[----:B------:R-:W-:Y:S01]  /*6c00*/  @P1 STG.E desc[UR16][R10.64+0x200], R151 ;  /* 0x000200970a001986 */ /* 0x000fe2000c101910 */
[----:B------:R-:W-:-:S03]  /*6c10*/  ISETP.NE.AND P1, PT, R60, RZ, PT ;  /* 0x000000ff3c00720c */ /* 0x000fc60003f25270 */
[----:B------:R0:W-:Y:S01]  /*6c20*/  @P0 STG.E desc[UR16][R8.64+0x220], R149 ;  /* 0x0002209508000986 */ /* 0x0001e2000c101910 */
[----:B------:R-:W-:-:S04]  /*6c30*/  ISETP.GT.AND P0, PT, R82, 0x1, PT ;  /* 0x000000015200780c */ /* 0x000fc80003f04270 */
[----:B------:R-:W-:-:S13]  /*6c40*/  ISETP.GT.AND P0, PT, R90, 0x88, P0 ;  /* 0x000000885a00780c */ /* 0x000fda0000704270 */
[----:B------:R-:W-:Y:S01]  /*6c50*/  @P0 STG.E desc[UR16][R10.64+0x220], R147 ;  /* 0x000220930a000986 */ /* 0x000fe2000c101910 */
        /* <DEDUP_REMOVED lines=14> */
[----:B0-----:R-:W-:Y:S01]  /*6d40*/  @P0 IMAD.MOV.U32 R8, RZ, RZ, R26 ;  /* 0x000000ffff080224 */ /* 0x001fe200078e001a */
[----:B------:R-:W-:-:S05]  /*6d50*/  @P0 MOV R9, R27 ;  /* 0x0000001b00090202 */ /* 0x000fca0000000f00 */
[----:B------:R0:W-:Y:S01]  /*6d60*/  @P0 STG.E desc[UR16][R8.64+0x200], R137 ;  /* 0x0002008908000986 */ /* 0x0001e2000c101910 */
[----:B------:R-:W-:-:S04]  /*6d70*/  ISETP.GT.AND P0, PT, R82, 0x11, PT ;  /* 0x000000115200780c */ /* 0x000fc80003f04270 */
[----:B------:R-:W-:-:S13]  /*6d80*/  ISETP.GT.AND P0, PT, R90, 0x80, P0 ;  /* 0x000000805a00780c */ /* 0x000fda0000704270 */
[----:B0-----:R-:W-:Y:S02]  /*6d90*/  @P0 IMAD.MOV.U32 R8, RZ, RZ, R30 ;  /* 0x000000ffff080224 */ /* 0x001fe400078e001e */
[----:B------:R-:W-:-:S05]  /*6da0*/  @P0 IMAD.MOV.U32 R9, RZ, RZ, R31 ;  /* 0x000000ffff090224 */ /* 0x000fca00078e001f */
[----:B------:R0:W-:Y:S01]  /*6db0*/  @P0 STG.E desc[UR16][R8.64+0x200], R135 ;  /* 0x0002008708000986 */ /* 0x0001e2000c101910 */
[----:B------:R-:W-:-:S04]  /*6dc0*/  ISETP.GT.AND P0, PT, R82, 0x10, PT ;  /* 0x000000105200780c */ /* 0x000fc80003f04270 */
[----:B------:R-:W-:-:S13]  /*6dd0*/  ISETP.GT.AND P0, PT, R90, 0x88, P0 ;  /* 0x000000885a00780c */ /* 0x000fda0000704270 */
        /* <DEDUP_REMOVED lines=28> */
[C---:B------:R-:W-:Y:S02]  /*6fa0*/  ISETP.GT.AND P0, PT, R90.reuse, 0x80, P1 ;  /* 0x000000805a00780c */ /* 0x040fe40000f04270 */
[----:B------:R-:W-:-:S11]  /*6fb0*/  ISETP.GT.AND P1, PT, R90, 0x88, P1 ;  /* 0x000000885a00780c */ /* 0x000fd60000f24270 */
[----:B------:R0:W-:Y:S01]  /*6fc0*/  @P0 STG.E desc[UR16][R46.64+0x200], R113 ;  /* 0x000200712e000986 */ /* 0x0001e2000c101910 */
[C---:B------:R-:W-:Y:S02]  /*6fd0*/  ISETP.GT.AND P0, PT, R90.reuse, 0x80, P2 ;  /* 0x000000805a00780c */ /* 0x040fe40001704270 */
[----:B------:R-:W-:-:S11]  /*6fe0*/  ISETP.GT.AND P2, PT, R90, 0x88, P2 ;  /* 0x000000885a00780c */ /* 0x000fd60001744270 */
[----:B------:R0:W-:Y:S01]  /*6ff0*/  @P0 STG.E desc[UR16][R28.64+0x200], R111 ;  /* 0x0002006f1c000986 */ /* 0x0001e2000c101910 */
[C---:B------:R-:W-:Y:S02]  /*7000*/  ISETP.GT.AND P0, PT, R90.reuse, 0x80, P3 ;  /* 0x000000805a00780c */ /* 0x040fe40001f04270 */
[C---:B------:R-:W-:Y:S01]  /*7010*/  ISETP.GT.AND P3, PT, R90.reuse, 0x88, P3 ;  /* 0x000000885a00780c */ /* 0x040fe20001f64270 */
[----:B------:R0:W-:Y:S01]  /*7020*/  @P1 STG.E desc[UR16][R48.64+0x220], R109 ;  /* 0x0002206d30001986 */ /* 0x0001e2000c101910 */
[C---:B------:R-:W-:Y:S02]  /*7030*/  ISETP.GT.AND P1, PT, R90.reuse, 0x80, P4 ;  /* 0x000000805a00780c */ /* 0x040fe40002724270 */
[C---:B------:R-:W-:Y:S01]  /*7040*/  ISETP.GT.AND P4, PT, R90.reuse, 0x88, P4 ;  /* 0x000000885a00780c */ /* 0x040fe20002784270 */
[----:B------:R0:W-:Y:S06]  /*7050*/  @P2 STG.E desc[UR16][R24.64+0x220], R107 ;  /* 0x0002206b18002986 */ /* 0x0001ec000c101910 */
[----:B------:R0:W-:Y:S01]  /*7060*/  @P0 STG.E desc[UR16][R50.64+0x200], R105 ;  /* 0x0002006932000986 */ /* 0x0001e2000c101910 */
[----:B------:R-:W-:-:S02]  /*7070*/  ISETP.GT.AND P0, PT, R90, 0x80, P6 ;  /* 0x000000805a00780c */ /* 0x000fc40003704270 */
[C---:B------:R-:W-:Y:S01]  /*7080*/  ISETP.GT.AND P6, PT, R90.reuse, 0x88, P6 ;  /* 0x000000885a00780c */ /* 0x040fe200037c4270 */
[----:B------:R0:W-:Y:S01]  /*7090*/  @P1 STG.E desc[UR16][R34.64+0x200], R103 ;  /* 0x0002006722001986 */ /* 0x0001e2000c101910 */
[C---:B------:R-:W-:Y:S02]  /*70a0*/  ISETP.GT.AND P1, PT, R90.reuse, 0x80, P5 ;  /* 0x000000805a00780c */ /* 0x040fe40002f24270 */
[----:B------:R-:W-:Y:S01]  /*70b0*/  ISETP.GT.AND P5, PT, R90, 0x88, P5 ;  /* 0x000000885a00780c */ /* 0x000fe20002fa4270 */
[----:B------:R0:W-:Y:S04]  /*70c0*/  @P3 STG.E desc[UR16][R54.64+0x220], R101 ;  /* 0x0002206536003986 */ /* 0x0001e8000c101910 */
[----:B------:R0:W-:Y:S06]  /*70d0*/  @P4 STG.E desc[UR16][R32.64+0x220], R99 ;  /* 0x0002206320004986 */ /* 0x0001ec000c101910 */
[----:B------:R0:W-:Y:S04]  /*70e0*/  @P1 STG.E desc[UR16][R52.64+0x200], R97 ;  /* 0x0002006134001986 */ /* 0x0001e8000c101910 */
[----:B------:R0:W-:Y:S04]  /*70f0*/  @P0 STG.E desc[UR16][R40.64+0x200], R95 ;  /* 0x0002005f28000986 */ /* 0x0001e8000c101910 */
[----:B------:R0:W-:Y:S04]  /*7100*/  @P5 STG.E desc[UR16][R58.64+0x220], R93 ;  /* 0x0002205d3a005986 */ /* 0x0001e8000c101910 */
[----:B------:R0:W-:Y:S02]  /*7110*/  @P6 STG.E desc[UR16][R56.64+0x220], R91 ;  /* 0x0002205b38006986 */ /* 0x0001e4000c101910 */
.L_x_148:
[----:B------:R-:W-:Y:S05]  /*7120*/  BSYNC B0 ;  /* 0x0000000000007941 */ /* 0x000fea0003800000 */
.L_x_24:
[----:B------:R-:W-:Y:S01]  /*7130*/  ULDC UR6, c[0x0][0xc] ;  /* 0x0000030000067ab9 */ /* 0x000fe20000000800 */
[----:B------:R-:W-:Y:S01]  /*7140*/  ULDC UR7, c[0x0][0x10] ;  /* 0x0000040000077ab9 */ /* 0x000fe20000000800 */
[----:B0-----:R-:W0:Y:S01]  /*7150*/  LDC R9, c[0x0][0x14] ;  /* 0x00000500ff097b82 */ /* 0x001e220000000800 */
[----:B------:R-:W-:Y:S01]  /*7160*/  UIMAD.WIDE.U32 UR6, UR6, UR7, URZ ;  /* 0x00000007060672a5 */ /* 0x000fe2000f8e003f */
[----:B------:R-:W-:Y:S01]  /*7170*/  PRMT R8, RZ, 0x7610, R8 ;  /* 0x00007610ff087816 */ /* 0x000fe20000000008 */
[----:B------:R-:W-:Y:S02]  /*7180*/  IMAD.MOV.U32 R12, RZ, RZ, -0x1 ;  /* 0xffffffffff0c7424 */ /* 0x000fe400078e00ff */
[----:B------:R-:W-:Y:S02]  /*7190*/  IMAD.MOV.U32 R6, RZ, RZ, -0x1 ;  /* 0xffffffffff067424 */ /* 0x000fe400078e00ff */
[----:B0-----:R-:W-:-:S04]  /*71a0*/  IMAD.WIDE.U32 R2, R9, UR6, R2 ;  /* 0x0000000609027c25 */ /* 0x001fc8000f8e0002 */
[----:B------:R-:W-:Y:S01]  /*71b0*/  IMAD R9, R9, UR7, RZ ;  /* 0x0000000709097c24 */ /* 0x000fe2000f8e02ff */
[----:B------:R-:W-:Y:S02]  /*71c0*/  ULDC.64 UR6, c[0x0][0x750] ;  /* 0x0001d40000067ab9 */ /* 0x000fe40000000a00 */
[----:B------:R-:W-:Y:S01]  /*71d0*/  ISETP.GE.U32.AND P0, PT, R2, UR6, PT ;  /* 0x0000000602007c0c */ /* 0x000fe2000bf06070 */
[----:B------:R-:W-:-:S05]  /*71e0*/  IMAD.IADD R3, R3, 0x1, R9 ;  /* 0x0000000103037824 */ /* 0x000fca00078e0209 */
[----:B------:R-:W-:-:S13]  /*71f0*/  ISETP.GE.U32.AND.EX P0, PT, R3, UR7, PT, P0 ;  /* 0x0000000703007c0c */ /* 0x000fda000bf06100 */
[----:B------:R-:W-:Y:S05]  /*7200*/  @P0 BRA `(.L_x_149) ;  /* 0x0000000400640947 */ /* 0x000fea0003800000 */
[----:B------:R-:W0:Y:S01]  /*7210*/  S2R R16, SR_CTAID.X ;  /* 0x0000000000107919 */ /* 0x000e220000002500 */
[----:B------:R-:W1:Y:S01]  /*7220*/  LDC.64 R14, c[0x0][0x728] ;  /* 0x0001ca00ff0e7b82 */ /* 0x000e620000000a00 */
[----:B------:R-:W-:Y:S01]  /*7230*/  ULDC UR6, c[0x0][0x150] ;  /* 0x0000540000067ab9 */ /* 0x000fe20000000800 */
[----:B------:R-:W-:Y:S01]  /*7240*/  IMAD.MOV.U32 R12, RZ, RZ, R2 ;  /* 0x000000ffff0c7224 */ /* 0x000fe200078e0002 */
[----:B------:R-:W0:Y:S01]  /*7250*/  S2R R22, SR_CTAID.Y ;  /* 0x0000000000167919 */ /* 0x000e220000002600 */
[----:B------:R-:W-:-:S04]  /*7260*/  MOV R13, R3 ;  /* 0x00000003000d7202 */ /* 0x000fc80000000f00 */
[----:B------:R-:W2:Y:S08]  /*7270*/  LDC R21, c[0x0][0x144] ;  /* 0x00005100ff157b82 */ /* 0x000eb00000000800 */
[----:B------:R-:W2:Y:S08]  /*7280*/  LDC R6, c[0x0][0x730] ;  /* 0x0001cc00ff067b82 */ /* 0x000eb00000000800 */
[----:B------:R-:W2:Y:S01]  /*7290*/  LDC.64 R18, c[0x0][0x720] ;  /* 0x0001c800ff127b82 */ /* 0x000ea20000000a00 */
[----:B-1----:R-:W-:-:S04]  /*72a0*/  ISETP.NE.U32.AND P0, PT, R14, RZ, PT ;  /* 0x000000ff0e00720c */ /* 0x002fc80003f05070 */
[----:B------:R-:W-:Y:S02]  /*72b0*/  ISETP.NE.AND.EX P0, PT, R15, RZ, PT, P0 ;  /* 0x000000ff0f00720c */ /* 0x000fe40003f05300 */
[----:B0-----:R-:W-:-:S05]  /*72c0*/  I2FP.F32.U32 R8, R16 ;  /* 0x0000001000087245 */ /* 0x001fca0000201000 */
[----:B------:R-:W-:-:S04]  /*72d0*/  FMUL R8, R8, UR6 ;  /* 0x0000000608087c20 */ /* 0x000fc80008400000 */
[----:B------:R0:W1:Y:S02]  /*72e0*/  F2I.U32.TRUNC.NTZ R20, R8 ;  /* 0x0000000800147305 */ /* 0x000064000020f000 */
[----:B------:R-:W-:Y:S05]  /*72f0*/  @!P0 BRA `(.L_x_150) ;  /* 0x0000000000288947 */ /* 0x000fea0003800000 */
[----:B------:R-:W3:Y:S02]  /*7300*/  LDC R9, c[0x0][0x734] ;  /* 0x0001cd00ff097b82 */ /* 0x000ee40000000800 */
[----:B---3--:R-:W-:-:S05]  /*7310*/  IADD3 R13, P0, R2, R9, RZ ;  /* 0x00000009020d7210 */ /* 0x008fca0007f1e0ff */
[----:B------:R-:W-:-:S04]  /*7320*/  IMAD.X R17, RZ, RZ, R3, P0 ;  /* 0x000000ffff117224 */ /* 0x000fc800000e0603 */
[----:B0-----:R-:W-:-:S04]  /*7330*/  IMAD.WIDE.U32 R8, R17, R14, RZ ;  /* 0x0000000e11087225 */ /* 0x001fc800078e00ff */
[----:B------:R-:W-:-:S04]  /*7340*/  IMAD.WIDE.U32 R10, P0, R13, R15, R8 ;  /* 0x0000000f0d0a7225 */ /* 0x000fc80007800008 */
[----:B------:R-:W-:-:S04]  /*7350*/  IMAD.WIDE.U32 R8, R13, R14, RZ ;  /* 0x0000000e0d087225 */ /* 0x000fc800078e00ff */
[----:B------:R-:W-:Y:S01]  /*7360*/  IMAD.X R13, RZ, RZ, RZ, P0 ;  /* 0x000000ffff0d7224 */ /* 0x000fe200000e06ff */
[----:B------:R-:W-:Y:S01]  /*7370*/  IADD3 RZ, P0, R9, R10, RZ ;  /* 0x0000000a09ff7210 */ /* 0x000fe20007f1e0ff */
[----:B------:R-:W-:-:S04]  /*7380*/  IMAD.MOV.U32 R12, RZ, RZ, R11 ;  /* 0x000000ffff0c7224 */ /* 0x000fc800078e000b */
[----:B------:R-:W-:-:S08]  /*7390*/  IMAD.WIDE.U32.X R12, R17, R15, R12, P0 ;  /* 0x0000000f110c7225 */ /* 0x000fd000000e040c */
.L_x_150:
[----:B---3--:R-:W3:Y:S01]  /*73a0*/  LDC.64 R28, c[0x0][0x740] ;  /* 0x0001d000ff1c7b82 */ /* 0x008ee20000000a00 */
[-CC-:B--2---:R-:W-:Y:S01]  /*73b0*/  SHF.R.U64 R17, R12, R6.reuse, R13.reuse ;  /* 0x000000060c117219 */ /* 0x184fe2000000120d */
[----:B-1----:R-:W-:Y:S01]  /*73c0*/  IMAD.MOV R20, RZ, RZ, -R20 ;  /* 0x000000ffff147224 */ /* 0x002fe200078e0a14 */
[----:B------:R-:W-:Y:S01]  /*73d0*/  SHF.R.U32.HI R6, RZ, R6, R13 ;  /* 0x00000006ff067219 */ /* 0x000fe2000001160d */
[----:B------:R-:W-:Y:S01]  /*73e0*/  ULDC UR6, c[0x0][0x154] ;  /* 0x0000550000067ab9 */ /* 0x000fe20000000800 */
[----:B------:R-:W-:Y:S01]  /*73f0*/  IADD3 R11, P0, RZ, -R17, RZ ;  /* 0x80000011ff0b7210 */ /* 0x000fe20007f1e0ff */
[----:B------:R-:W-:Y:S02]  /*7400*/  IMAD R24, R21, R20, R16 ;  /* 0x0000001415187224 */ /* 0x000fe400078e0210 */
[----:B------:R-:W1:Y:S01]  /*7410*/  LDC R10, c[0x0][0x718] ;  /* 0x0001c600ff0a7b82 */ /* 0x000e620000000800 */
[----:B------:R-:W-:Y:S02]  /*7420*/  IMAD.MOV.U32 R13, RZ, RZ, 0x1 ;  /* 0x00000001ff0d7424 */ /* 0x000fe400078e00ff */
[----:B------:R-:W-:-:S04]  /*7430*/  IMAD.X R9, RZ, RZ, ~R6, P0 ;  /* 0x000000ffff097224 */ /* 0x000fc800000e0e06 */
[-C--:B------:R-:W-:Y:S01]  /*7440*/  IMAD R6, R9, R18.reuse, RZ ;  /* 0x0000001209067224 */ /* 0x080fe200078e02ff */
[----:B------:R-:W2:Y:S01]  /*7450*/  LDC R12, c[0x0][0x708] ;  /* 0x0001c200ff0c7b82 */ /* 0x000ea20000000800 */
[----:B0-----:R-:W-:-:S04]  /*7460*/  IMAD.WIDE.U32 R8, R11, R18, R2 ;  /* 0x000000120b087225 */ /* 0x001fc800078e0002 */
[----:B------:R-:W-:Y:S01]  /*7470*/  IMAD R11, R11, R19, R6 ;  /* 0x000000130b0b7224 */ /* 0x000fe200078e0206 */
[----:B------:R-:W-:Y:S02]  /*7480*/  I2FP.F32.U32 R6, R22 ;  /* 0x0000001600067245 */ /* 0x000fe40000201000 */
[----:B------:R-:W0:Y:S01]  /*7490*/  LDC R26, c[0x0][0x758] ;  /* 0x0001d600ff1a7b82 */ /* 0x000e220000000800 */
[----:B------:R-:W-:Y:S01]  /*74a0*/  IMAD.IADD R9, R9, 0x1, R11 ;  /* 0x0000000109097824 */ /* 0x000fe200078e020b */
[----:B---3--:R-:W-:Y:S01]  /*74b0*/  ISETP.NE.U32.AND P0, PT, R28, RZ, PT ;  /* 0x000000ff1c00720c */ /* 0x008fe20003f05070 */
[----:B------:R-:W-:Y:S01]  /*74c0*/  FMUL R6, R6, UR6 ;  /* 0x0000000606067c20 */ /* 0x000fe20008400000 */
[----:B------:R-:W-:Y:S02]  /*74d0*/  MOV R11, 0xffffffff ;  /* 0xffffffff000b7802 */ /* 0x000fe40000000f00 */
[----:B------:R-:W-:Y:S01]  /*74e0*/  ISETP.NE.AND.EX P0, PT, R29, RZ, PT, P0 ;  /* 0x000000ff1d00720c */ /* 0x000fe20003f05300 */
[----:B------:R3:W0:Y:S01]  /*74f0*/  F2I.U32.TRUNC.NTZ R18, R6 ;  /* 0x0000000600127305 */ /* 0x000622000020f000 */
[----:B------:R-:W3:Y:S01]  /*7500*/  LDC R21, c[0x0][0x148] ;  /* 0x00005200ff157b82 */ /* 0x000ee20000000800 */
[----:B-1----:R-:W-:-:S02]  /*7510*/  SHF.R.U64 R16, R8, R10, R9 ;  /* 0x0000000a08107219 */ /* 0x002fc40000001209 */
[----:B------:R-:W-:-:S05]  /*7520*/  SHF.R.U32.HI R9, RZ, R10, R9 ;  /* 0x0000000aff097219 */ /* 0x000fca0000011609 */
[----:B------:R-:W1:Y:S01]  /*7530*/  LDC R20, c[0x0][0x700] ;  /* 0x0001c000ff147b82 */ /* 0x000e620000000800 */
[-CC-:B--2---:R-:W-:Y:S02]  /*7540*/  SHF.R.U64 R14, R16, R12.reuse, R9.reuse ;  /* 0x0000000c100e7219 */ /* 0x184fe40000001209 */
[----:B------:R-:W-:-:S05]  /*7550*/  SHF.R.U32.HI R9, RZ, R12, R9 ;  /* 0x0000000cff097219 */ /* 0x000fca0000011609 */
[----:B------:R-:W2:Y:S01]  /*7560*/  LDC R23, c[0x0][0x748] ;  /* 0x0001d200ff177b82 */ /* 0x000ea20000000800 */
[-CC-:B0-----:R-:W-:Y:S02]  /*7570*/  SHF.R.U64 R19, R14, R26.reuse, R9.reuse ;  /* 0x0000001a0e137219 */ /* 0x181fe40000001209 */
[-C--:B------:R-:W-:Y:S02]  /*7580*/  SHF.L.U32 R11, R11, R26.reuse, RZ ;  /* 0x0000001a0b0b7219 */ /* 0x080fe400000006ff */
[-C--:B------:R-:W-:Y:S01]  /*7590*/  SHF.R.U32.HI R9, RZ, R26.reuse, R9 ;  /* 0x0000001aff097219 */ /* 0x080fe20000011609 */
[----:B------:R-:W-:Y:S01]  /*75a0*/  IMAD.MOV.U32 R8, RZ, RZ, R19 ;  /* 0x000000ffff087224 */ /* 0x000fe200078e0013 */
[----:B------:R-:W-:Y:S01]  /*75b0*/  SHF.L.U32 R26, R13, R26, RZ ;  /* 0x0000001a0d1a7219 */ /* 0x000fe200000006ff */
[----:B------:R-:W0:Y:S01]  /*75c0*/  LDC R25, c[0x0][0x738] ;  /* 0x0001ce00ff197b82 */ /* 0x000e220000000800 */
[----:B------:R-:W-:-:S07]  /*75d0*/  LOP3.LUT R83, RZ, R11, RZ, 0x33, !PT ;  /* 0x0000000bff537212 */ /* 0x000fce00078e33ff */
[----:B------:R-:W0:Y:S01]  /*75e0*/  LDC R27, c[0x0][0x710] ;  /* 0x0001c400ff1b7b82 */ /* 0x000e220000000800 */
[----:B------:R-:W-:Y:S05]  /*75f0*/  @!P0 BRA `(.L_x_151) ;  /* 0x0000000000288947 */ /* 0x000fea0003800000 */
[----:B---3--:R-:W3:Y:S02]  /*7600*/  LDC R6, c[0x0][0x74c] ;  /* 0x0001d300ff067b82 */ /* 0x008ee40000000800 */
[----:B---3--:R-:W-:-:S05]  /*7610*/  IADD3 R13, P0, R19, R6, RZ ;  /* 0x00000006130d7210 */ /* 0x008fca0007f1e0ff */
[----:B------:R-:W-:-:S04]  /*7620*/  IMAD.X R15, RZ, RZ, R9, P0 ;  /* 0x000000ffff0f7224 */ /* 0x000fc800000e0609 */
[----:B------:R-:W-:-:S04]  /*7630*/  IMAD.WIDE.U32 R8, R15, R28, RZ ;  /* 0x0000001c0f087225 */ /* 0x000fc800078e00ff */
[----:B------:R-:W-:-:S04]  /*7640*/  IMAD.WIDE.U32 R10, P0, R13, R29, R8 ;  /* 0x0000001d0d0a7225 */ /* 0x000fc80007800008 */
[----:B------:R-:W-:-:S04]  /*7650*/  IMAD.WIDE.U32 R8, R13, R28, RZ ;  /* 0x0000001c0d087225 */ /* 0x000fc800078e00ff */
[----:B------:R-:W-:Y:S01]  /*7660*/  IMAD.X R13, RZ, RZ, RZ, P0 ;  /* 0x000000ffff0d7224 */ /* 0x000fe200000e06ff */
[----:B------:R-:W-:Y:S01]  /*7670*/  IADD3 RZ, P0, R9, R10, RZ ;  /* 0x0000000a09ff7210 */ /* 0x000fe20007f1e0ff */
[----:B------:R-:W-:-:S04]  /*7680*/  IMAD.MOV.U32 R12, RZ, RZ, R11 ;  /* 0x000000ffff0c7224 */ /* 0x000fc800078e000b */
[----:B------:R-:W-:-:S08]  /*7690*/  IMAD.WIDE.U32.X R8, R15, R29, R12, P0 ;  /* 0x0000001d0f087225 */ /* 0x000fd000000e040c */
.L_x_151:
[----:B------:R-:W-:Y:S01]  /*76a0*/  ISETP.NE.AND P0, PT, R0, 0x1, PT ;  /* 0x000000010000780c */ /* 0x000fe20003f05270 */
[----:B------:R-:W-:Y:S01]  /*76b0*/  IMAD.MOV R18, RZ, RZ, -R18 ;  /* 0x000000ffff127224 */ /* 0x000fe200078e0a12 */
[----:B--23--:R-:W-:Y:S02]  /*76c0*/  SHF.R.U64 R6, R8, R23, R9 ;  /* 0x0000001708067219 */ /* 0x00cfe40000001209 */
[----:B------:R-:W-:Y:S02]  /*76d0*/  LOP3.LUT R83, R14, R83, RZ, 0xc0, !PT ;  /* 0x000000530e537212 */ /* 0x000fe400078ec0ff */
[----:B-1----:R-:W-:Y:S01]  /*76e0*/  IADD3 R9, R20, -0x1, RZ ;  /* 0xffffffff14097810 */ /* 0x002fe20007ffe0ff */
[----:B------:R-:W-:Y:S02]  /*76f0*/  IMAD.MOV R8, RZ, RZ, -R6 ;  /* 0x000000ffff087224 */ /* 0x000fe400078e0a06 */
[----:B------:R-:W-:Y:S01]  /*7700*/  IMAD R83, R26, R6, R83 ;  /* 0x000000061a537224 */ /* 0x000fe200078e0253 */
[----:B------:R-:W-:Y:S01]  /*7710*/  LOP3.LUT R9, R16, R9, RZ, 0xc0, !PT ;  /* 0x0000000910097212 */ /* 0x000fe200078ec0ff */
[----:B0-----:R-:W-:-:S02]  /*7720*/  IMAD R6, R8, R25, R19 ;  /* 0x0000001908067224 */ /* 0x001fc400078e0213 */
[----:B------:R-:W-:Y:S02]  /*7730*/  @P0 IMAD R24, R21, R18, R22 ;  /* 0x0000001215180224 */ /* 0x000fe400078e0216 */
[----:B------:R-:W-:Y:S02]  /*7740*/  IMAD R6, R6, R20, R9 ;  /* 0x0000001406067224 */ /* 0x000fe400078e0209 */
[----:B------:R-:W-:Y:S02]  /*7750*/  IMAD R83, R83, R27, R24 ;  /* 0x0000001b53537224 */ /* 0x000fe400078e0218 */
[----:B------:R-:W-:-:S03]  /*7760*/  IMAD.MOV.U32 R8, RZ, RZ, 0x1 ;  /* 0x00000001ff087424 */ /* 0x000fc600078e00ff */
[----:B------:R-:W-:Y:S02]  /*7770*/  SEL R12, R6, R83, !P0 ;  /* 0x00000053060c7207 */ /* 0x000fe40004000000 */
[----:B------:R-:W-:Y:S01]  /*7780*/  SEL R83, R83, R6, !P0 ;  /* 0x0000000653537207 */ /* 0x000fe20004000000 */
[----:B------:R-:W-:-:S07]  /*7790*/  IMAD.MOV.U32 R6, RZ, RZ, R17 ;  /* 0x000000ffff067224 */ /* 0x000fce00078e0011 */
.L_x_149:
[----:B------:R-:W-:Y:S01]  /*77a0*/  LOP3.LUT P0, RZ, R8, 0xff, RZ, 0xc0, !PT ;  /* 0x000000ff08ff7812 */ /* 0x000fe2000780c0ff */
[----:B------:R-:W-:-:S12]  /*77b0*/  IMAD.MOV.U32 R8, RZ, RZ, R83 ;  /* 0x000000ffff087224 */ /* 0x000fd800078e0053 */
[----:B------:R-:W-:Y:S05]  /*77c0*/  @P0 BRA `(.L_x_152) ;  /* 0xffffff9800100947 */ /* 0x000fea000383ffff */
[----:B------:R-:W-:Y:S05]  /*77d0*/  EXIT ;  /* 0x000000000000794d */ /* 0x000fea0003800000 */
.L_x_4:
[----:B0-----:R-:W-:Y:S01]  /*77e0*/  ULDC.64 UR4, c[0x0][0x750] ;  /* 0x0001d40000047ab9 */ /* 0x001fe20000000a00 */
[----:B------:R-:W-:Y:S01]  /*77f0*/  PRMT R8, RZ, 0x7610, R8 ;  /* 0x00007610ff087816 */ /* 0x000fe20000000008 */
[----:B------:R-:W-:Y:S01]  /*7800*/  IMAD.MOV.U32 R16, RZ, RZ, -0x1 ;  /* 0xffffffffff107424 */ /* 0x000fe200078e00ff */
[----:B------:R-:W-:Y:S01]  /*7810*/  ISETP.GE.U32.AND P0, PT, R2, UR4, PT ;  /* 0x0000000402007c0c */ /* 0x000fe2000bf06070 */
[----:B------:R-:W-:Y:S01]  /*7820*/  IMAD.MOV.U32 R19, RZ, RZ, -0x1 ;  /* 0xffffffffff137424 */ /* 0x000fe200078e00ff */
[----:B------:R-:W-:Y:S02]  /*7830*/  MOV R7, 0xffffffff ;  /* 0xffffffff00077802 */ /* 0x000fe40000000f00 */
        /* <DEDUP_REMOVED lines=20> */
.L_x_154:
[-CC-:B------:R-:W-:Y:S01]  /*7980*/  SHF.R.U64 R18, R16, R8.reuse, R17.reuse ;  /* 0x0000000810127219 */ /* 0x180fe20000001211 */
[----:B------:R-:W-:Y:S01]  /*7990*/  ULDC UR4, c[0x0][0x150] ;  /* 0x0000540000047ab9 */ /* 0x000fe20000000800 */
[----:B------:R-:W-:Y:S01]  /*79a0*/  SHF.R.U32.HI R7, RZ, R8, R17 ;  /* 0x00000008ff077219 */ /* 0x000fe20000011611 */
[----:B------:R-:W0:Y:S01]  /*79b0*/  LDC.64 R28, c[0x0][0x740] ;  /* 0x0001d000ff1c7b82 */ /* 0x000e220000000a00 */
[----:B------:R-:W-:Y:S02]  /*79c0*/  I2FP.F32.U32 R8, R10 ;  /* 0x0000000a00087245 */ /* 0x000fe40000201000 */
[----:B------:R-:W-:-:S03]  /*79d0*/  IADD3 R11, P0, RZ, -R18, RZ ;  /* 0x80000012ff0b7210 */ /* 0x000fc60007f1e0ff */
[----:B------:R-:W-:Y:S01]  /*79e0*/  FMUL R15, R8, UR4 ;  /* 0x00000004080f7c20 */ /* 0x000fe20008400000 */
[----:B------:R-:W-:Y:S01]  /*79f0*/  ULDC UR4, c[0x0][0x154] ;  /* 0x0000550000047ab9 */ /* 0x000fe20000000800 */
[----:B------:R-:W1:Y:S01]  /*7a00*/  LDC R17, c[0x0][0x144] ;  /* 0x00005100ff117b82 */ /* 0x000e620000000800 */
[----:B------:R-:W-:Y:S02]  /*7a10*/  IMAD.X R7, RZ, RZ, ~R7, P0 ;  /* 0x000000ffff077224 */ /* 0x000fe400000e0e07 */
[-C--:B------:R-:W-:Y:S01]  /*7a20*/  IMAD.WIDE.U32 R12, R11, R22.reuse, R2 ;  /* 0x000000160b0c7225 */ /* 0x080fe200078e0002 */
[----:B------:R-:W2:Y:S03]  /*7a30*/  F2I.U32.TRUNC.NTZ R15, R15 ;  /* 0x0000000f000f7305 */ /* 0x000ea6000020f000 */
[----:B------:R-:W-:Y:S01]  /*7a40*/  IMAD R8, R7, R22, RZ ;  /* 0x0000001607087224 */ /* 0x000fe200078e02ff */
[----:B------:R-:W3:Y:S03]  /*7a50*/  LDC R14, c[0x0][0x718] ;  /* 0x0001c600ff0e7b82 */ /* 0x000ee60000000800 */
[----:B------:R-:W-:Y:S01]  /*7a60*/  IMAD R7, R11, R23, R8 ;  /* 0x000000170b077224 */ /* 0x000fe200078e0208 */
[----:B------:R-:W-:-:S04]  /*7a70*/  I2FP.F32.U32 R11, R9 ;  /* 0x00000009000b7245 */ /* 0x000fc80000201000 */
[----:B------:R-:W4:Y:S01]  /*7a80*/  LDC R24, c[0x0][0x708] ;  /* 0x0001c200ff187b82 */ /* 0x000f220000000800 */
[----:B------:R-:W-:Y:S01]  /*7a90*/  IADD3 R7, R13, R7, RZ ;  /* 0x000000070d077210 */ /* 0x000fe20007ffe0ff */
[----:B------:R-:W-:Y:S01]  /*7aa0*/  IMAD.MOV.U32 R13, RZ, RZ, 0x1 ;  /* 0x00000001ff0d7424 */ /* 0x000fe200078e00ff */
[----:B0-----:R-:W-:Y:S01]  /*7ab0*/  ISETP.NE.U32.AND P0, PT, R28, RZ, PT ;  /* 0x000000ff1c00720c */ /* 0x001fe20003f05070 */
[----:B--2---:R-:W-:-:S03]  /*7ac0*/  IMAD.MOV R8, RZ, RZ, -R15 ;  /* 0x000000ffff087224 */ /* 0x004fc600078e0a0f */
[----:B------:R-:W-:Y:S01]  /*7ad0*/  ISETP.NE.AND.EX P0, PT, R29, RZ, PT, P0 ;  /* 0x000000ff1d00720c */ /* 0x000fe20003f05300 */
[----:B------:R-:W0:Y:S01]  /*7ae0*/  LDC R26, c[0x0][0x758] ;  /* 0x0001d600ff1a7b82 */ /* 0x000e220000000800 */
[----:B-1----:R-:W-:Y:S02]  /*7af0*/  IMAD R25, R17, R8, R10 ;  /* 0x0000000811197224 */ /* 0x002fe400078e020a */
[----:B------:R-:W-:Y:S01]  /*7b00*/  FMUL R8, R11, UR4 ;  /* 0x000000040b087c20 */ /* 0x000fe20008400000 */
[----:B------:R-:W-:-:S03]  /*7b10*/  IMAD.MOV.U32 R11, RZ, RZ, -0x1 ;  /* 0xffffffffff0b7424 */ /* 0x000fc600078e00ff */
[----:B------:R1:W2:Y:S01]  /*7b20*/  F2I.U32.TRUNC.NTZ R21, R8 ;  /* 0x0000000800157305 */ /* 0x0002a2000020f000 */
[----:B------:R-:W1:Y:S01]  /*7b30*/  LDC R22, c[0x0][0x148] ;  /* 0x00005200ff167b82 */ /* 0x000e620000000800 */
[-CC-:B---3--:R-:W-:Y:S02]  /*7b40*/  SHF.R.U64 R16, R12, R14.reuse, R7.reuse ;  /* 0x0000000e0c107219 */ /* 0x188fe40000001207 */
[----:B------:R-:W-:-:S05]  /*7b50*/  SHF.R.U32.HI R7, RZ, R14, R7 ;  /* 0x0000000eff077219 */ /* 0x000fca0000011607 */
[----:B------:R-:W3:Y:S01]  /*7b60*/  LDC R23, c[0x0][0x700] ;  /* 0x0001c000ff177b82 */ /* 0x000ee20000000800 */
[-CC-:B----4-:R-:W-:Y:S02]  /*7b70*/  SHF.R.U64 R20, R16, R24.reuse, R7.reuse ;  /* 0x0000001810147219 */ /* 0x190fe40000001207 */
[----:B------:R-:W-:-:S05]  /*7b80*/  SHF.R.U32.HI R7, RZ, R24, R7 ;  /* 0x00000018ff077219 */ /* 0x000fca0000011607 */
[----:B------:R-:W4:Y:S01]  /*7b90*/  LDC R27, c[0x0][0x748] ;  /* 0x0001d200ff1b7b82 */ /* 0x000f220000000800 */
[-C--:B0-----:R-:W-:Y:S02]  /*7ba0*/  SHF.L.U32 R10, R11, R26.reuse, RZ ;  /* 0x0000001a0b0a7219 */ /* 0x081fe400000006ff */
[-CC-:B------:R-:W-:Y:S02]  /*7bb0*/  SHF.R.U64 R19, R20, R26.reuse, R7.reuse ;  /* 0x0000001a14137219 */ /* 0x180fe40000001207 */
[----:B------:R-:W-:Y:S02]  /*7bc0*/  SHF.R.U32.HI R11, RZ, R26, R7 ;  /* 0x0000001aff0b7219 */ /* 0x000fe40000011607 */
[----:B------:R-:W-:Y:S01]  /*7bd0*/  LOP3.LUT R31, RZ, R10, RZ, 0x33, !PT ;  /* 0x0000000aff1f7212 */ /* 0x000fe200078e33ff */
[----:B------:R-:W0:Y:S01]  /*7be0*/  LDC R30, c[0x0][0x738] ;  /* 0x0001ce00ff1e7b82 */ /* 0x000e220000000800 */
[----:B------:R-:W-:Y:S01]  /*7bf0*/  SHF.L.U32 R26, R13, R26, RZ ;  /* 0x0000001a0d1a7219 */ /* 0x000fe200000006ff */
[----:B------:R-:W-:-:S06]  /*7c00*/  IMAD.MOV.U32 R10, RZ, RZ, R19 ;  /* 0x000000ffff0a7224 */ /* 0x000fcc00078e0013 */
[----:B------:R-:W0:Y:S01]  /*7c10*/  LDC R32, c[0x0][0x710] ;  /* 0x0001c400ff207b82 */ /* 0x000e220000000800 */
[----:B-12---:R-:W-:Y:S05]  /*7c20*/  @!P0 BRA `(.L_x_155) ;  /* 0x0000000000288947 */ /* 0x006fea0003800000 */
[----:B------:R-:W1:Y:S02]  /*7c30*/  LDC R8, c[0x0][0x74c] ;  /* 0x0001d300ff087b82 */ /* 0x000e640000000800 */
[----:B-1----:R-:W-:-:S05]  /*7c40*/  IADD3 R7, P0, R19, R8, RZ ;  /* 0x0000000813077210 */ /* 0x002fca0007f1e0ff */
[----:B------:R-:W-:-:S04]  /*7c50*/  IMAD.X R17, RZ, RZ, R11, P0 ;  /* 0x000000ffff117224 */ /* 0x000fc800000e060b */
[----:B------:R-:W-:-:S04]  /*7c60*/  IMAD.WIDE.U32 R10, R17, R28, RZ ;  /* 0x0000001c110a7225 */ /* 0x000fc800078e00ff */
[----:B------:R-:W-:-:S04]  /*7c70*/  IMAD.WIDE.U32 R12, P0, R7, R29, R10 ;  /* 0x0000001d070c7225 */ /* 0x000fc8000780000a */
[----:B------:R-:W-:Y:S01]  /*7c80*/  IMAD.WIDE.U32 R10, R7, R28, RZ ;  /* 0x0000001c070a7225 */ /* 0x000fe200078e00ff */
[----:B------:R-:W-:-:S03]  /*7c90*/  MOV R14, R13 ;  /* 0x0000000d000e7202 */ /* 0x000fc60000000f00 */
[----:B------:R-:W-:Y:S01]  /*7ca0*/  IMAD.X R15, RZ, RZ, RZ, P0 ;  /* 0x000000ffff0f7224 */ /* 0x000fe200000e06ff */
[----:B------:R-:W-:-:S05]  /*7cb0*/  IADD3 RZ, P0, R11, R12, RZ ;  /* 0x0000000c0bff7210 */ /* 0x000fca0007f1e0ff */
[----:B------:R-:W-:-:S08]  /*7cc0*/  IMAD.WIDE.U32.X R10, R17, R29, R14, P0 ;  /* 0x0000001d110a7225 */ /* 0x000fd000000e040e */
.L_x_155:
[----:B------:R-:W-:Y:S01]  /*7cd0*/  ISETP.NE.AND P0, PT, R0, 0x1, PT ;  /* 0x000000010000780c */ /* 0x000fe20003f05270 */
[----:B------:R-:W-:Y:S01]  /*7ce0*/  IMAD.MOV R21, RZ, RZ, -R21 ;  /* 0x000000ffff157224 */ /* 0x000fe200078e0a15 */
[----:B----4-:R-:W-:Y:S01]  /*7cf0*/  SHF.R.U64 R8, R10, R27, R11 ;  /* 0x0000001b0a087219 */ /* 0x010fe2000000120b */
[----:B---3--:R-:W-:Y:S01]  /*7d00*/  VIADD R11, R23, 0xffffffff ;  /* 0xffffffff170b7836 */ /* 0x008fe20000000000 */
[----:B------:R-:W-:-:S03]  /*7d10*/  LOP3.LUT R7, R20, R31, RZ, 0xc0, !PT ;  /* 0x0000001f14077212 */ /* 0x000fc600078ec0ff */
[----:B------:R-:W-:Y:S01]  /*7d20*/  IMAD.MOV R10, RZ, RZ, -R8 ;  /* 0x000000ffff0a7224 */ /* 0x000fe200078e0a08 */
[----:B------:R-:W-:Y:S01]  /*7d30*/  LOP3.LUT R12, R16, R11, RZ, 0xc0, !PT ;  /* 0x0000000b100c7212 */ /* 0x000fe200078ec0ff */
[----:B------:R-:W-:Y:S02]  /*7d40*/  IMAD R8, R26, R8, R7 ;  /* 0x000000081a087224 */ /* 0x000fe400078e0207 */
[----:B0-----:R-:W-:Y:S02]  /*7d50*/  IMAD R7, R10, R30, R19 ;  /* 0x0000001e0a077224 */ /* 0x001fe400078e0213 */
[----:B------:R-:W-:Y:S02]  /*7d60*/  @P0 IMAD R25, R22, R21, R9 ;  /* 0x0000001516190224 */ /* 0x000fe400078e0209 */
[----:B------:R-:W-:Y:S02]  /*7d70*/  IMAD R7, R7, R23, R12 ;  /* 0x0000001707077224 */ /* 0x000fe400078e020c */
[----:B------:R-:W-:-:S02]  /*7d80*/  IMAD R16, R8, R32, R25 ;  /* 0x0000002008107224 */ /* 0x000fc400078e0219 */
[----:B------:R-:W-:-:S03]  /*7d90*/  IMAD.MOV.U32 R8, RZ, RZ, 0x1 ;  /* 0x00000001ff087424 */ /* 0x000fc600078e00ff */
[----:B------:R-:W-:Y:S02]  /*7da0*/  SEL R19, R7, R16, !P0 ;  /* 0x0000001007137207 */ /* 0x000fe40004000000 */
[----:B------:R-:W-:Y:S01]  /*7db0*/  SEL R16, R16, R7, !P0 ;  /* 0x0000000710107207 */ /* 0x000fe20004000000 */
[----:B------:R-:W-:-:S07]  /*7dc0*/  IMAD.MOV.U32 R7, RZ, RZ, R18 ;  /* 0x000000ffff077224 */ /* 0x000fce00078e0012 */
.L_x_153:
[----:B------:R-:W-:-:S08]  /*7dd0*/  NOP ;  /* 0x0000000000007918 */ /* 0x000fd00000000000 */
[----:B------:R-:W0:-:S00]  /*7de0*/  USETMAXREG.DEALLOC.CTAPOOL 0x28 ;  /* 0x00000028000079c8 */ /* 0x000e0000080e0500 */
[----:B0-----:R-:W-:-:S13]  /*7df0*/  ISETP.NE.AND P0, PT, R6, RZ, PT ;  /* 0x000000ff0600720c */ /* 0x001fda0003f05270 */
[----:B------:R-:W-:Y:S05]  /*7e00*/  @P0 EXIT ;  /* 0x000000000000094d */ /* 0x000fea0003800000 */
[----:B------:R-:W-:Y:S01]  /*7e10*/  LOP3.LUT P0, RZ, R8, 0xff, RZ, 0xc0, !PT ;  /* 0x000000ff08ff7812 */ /* 0x000fe2000780c0ff */
[----:B------:R-:W-:Y:S01]  /*7e20*/  IMAD.MOV.U32 R13, RZ, RZ, 0x1 ;  /* 0x00000001ff0d7424 */ /* 0x000fe200078e00ff */
[----:B------:R-:W-:-:S11]  /*7e30*/  MOV R12, RZ ;  /* 0x000000ff000c7202 */ /* 0x000fd60000000f00 */
[----:B------:R-:W-:Y:S05]  /*7e40*/  @!P0 BRA `(.L_x_156) ;  /* 0x0000000c00748947 */ /* 0x000fea0003800000 */
[----:B------:R-:W0:Y:S01]  /*7e50*/  LDC R6, c[0x0][0x28c] ;  /* 0x0000a300ff067b82 */ /* 0x000e220000000800 */
[----:B------:R-:W-:Y:S01]  /*7e60*/  ULDC UR5, c[0x0][0x758] ;  /* 0x0001d60000057ab9 */ /* 0x000fe20000000800 */
[----:B------:R-:W-:Y:S01]  /*7e70*/  UMOV UR7, 0xffffffff ;  /* 0xffffffff00077882 */ /* 0x000fe20000000000 */
[----:B------:R-:W-:Y:S01]  /*7e80*/  ULDC UR6, c[0x0][0xc] ;  /* 0x0000030000067ab9 */ /* 0x000fe20000000800 */
[----:B------:R-:W-:Y:S01]  /*7e90*/  USHF.L.U32 UR9, UR7, UR5, URZ ;  /* 0x0000000507097299 */ /* 0x000fe2000800063f */
[C---:B------:R-:W-:Y:S01]  /*7ea0*/  LOP3.LUT P3, RZ, R4.reuse, 0x7f, RZ, 0xc0, !PT ;  /* 0x0000007f04ff7812 */ /* 0x040fe2000786c0ff */
[----:B------:R-:W-:Y:S01]  /*7eb0*/  UMOV UR8, 0x1 ;  /* 0x0000000100087882 */ /* 0x000fe20000000000 */
[----:B------:R-:W-:Y:S01]  /*7ec0*/  ULDC UR7, c[0x0][0x10] ;  /* 0x0000040000077ab9 */ /* 0x000fe20000000800 */
[----:B------:R-:W-:Y:S01]  /*7ed0*/  LOP3.LUT P0, RZ, R4, 0x1f, RZ, 0xc0, !PT ;  /* 0x0000001f04ff7812 */ /* 0x000fe2000780c0ff */
[----:B------:R-:W-:Y:S01]  /*7ee0*/  UIMAD.WIDE.U32 UR6, UR6, UR7, URZ ;  /* 0x00000007060672a5 */ /* 0x000fe2000f8e003f */
[----:B------:R-:W-:Y:S01]  /*7ef0*/  BSSY B0, `(.L_x_156) ;  /* 0x00000d2000007945 */ /* 0x000fe20003800000 */
[----:B------:R-:W-:Y:S01]  /*7f00*/  USHF.L.U32 UR5, UR8, UR5, URZ ;  /* 0x0000000508057299 */ /* 0x000fe2000800063f */
[----:B------:R-:W-:Y:S01]  /*7f10*/  IMAD.MOV.U32 R15, RZ, RZ, 0x1 ;  /* 0x00000001ff0f7424 */ /* 0x000fe200078e00ff */
[----:B------:R-:W-:Y:S01]  /*7f20*/  LOP3.LUT R18, R5, 0x2, RZ, 0xfc, !PT ;  /* 0x0000000205127812 */ /* 0x000fe200078efcff */
[----:B------:R-:W-:Y:S01]  /*7f30*/  ULDC UR8, c[0x0][0x14] ;  /* 0x0000050000087ab9 */ /* 0x000fe20000000800 */
[----:B------:R-:W-:Y:S01]  /*7f40*/  PLOP3.LUT P0, PT, P0, P3, PT, 0x8a, 0x0 ;  /* 0x000000000000781c */ /* 0x000fe20000707172 */
[----:B------:R-:W-:Y:S01]  /*7f50*/  UIMAD.WIDE.U32 UR30, UR6, UR8, URZ ;  /* 0x00000008061e72a5 */ /* 0x000fe2000f8e003f */
[----:B------:R-:W-:Y:S01]  /*7f60*/  IMAD.MOV.U32 R13, RZ, RZ, 0x1 ;  /* 0x00000001ff0d7424 */ /* 0x000fe200078e00ff */
[----:B------:R-:W-:Y:S01]  /*7f70*/  UIMAD UR21, UR7, UR8, URZ ;  /* 0x00000008071572a4 */ /* 0x000fe2000f8e023f */
[----:B------:R-:W-:Y:S01]  /*7f80*/  IMAD.MOV.U32 R12, RZ, RZ, RZ ;  /* 0x000000ffff0c7224 */ /* 0x000fe200078e00ff */
[----:B------:R-:W-:Y:S01]  /*7f90*/  ULDC UR4, c[0x0][0x700] ;  /* 0x0001c00000047ab9 */ /* 0x000fe20000000800 */
[----:B------:R-:W-:-:S02]  /*7fa0*/  ULOP3.LUT UR29, URZ, UR9, URZ, 0x33, !UPT ;  /* 0x000000093f1d7292 */ /* 0x000fc4000f8e333f */
[----:B------:R-:W-:Y:S01]  /*7fb0*/  UIADD3 UR4, UR4, -0x1, URZ ;  /* 0xffffffff04047890 */ /* 0x000fe2000fffe03f */
[----:B0-----:R-:W-:Y:S01]  /*7fc0*/  VIADD R6, R6, 0x7f ;  /* 0x0000007f06067836 */ /* 0x001fe20000000000 */
[----:B------:R-:W-:Y:S01]  /*7fd0*/  UIADD3 UR21, UR31, UR21, URZ ;  /* 0x000000151f157290 */ /* 0x000fe2000fffe03f */
[----:B------:R-:W-:-:S03]  /*7fe0*/  ULDC.64 UR32, c[0x0][0x198] ;  /* 0x0000660000207ab9 */ /* 0x000fc60000000a00 */
[----:B------:R-:W-:-:S04]  /*7ff0*/  SHF.R.S32.HI R9, RZ, 0x1f, R6 ;  /* 0x0000001fff097819 */ /* 0x000fc80000011406 */
[----:B------:R-:W-:-:S04]  /*8000*/  LEA.HI R9, R9, R6, RZ, 0x7 ;  /* 0x0000000609097211 */ /* 0x000fc800078f38ff */
[----:B------:R-:W-:-:S05]  /*8010*/  SHF.R.S32.HI R17, RZ, 0x7, R9 ;  /* 0x00000007ff117819 */ /* 0x000fca0000011409 */
[----:B------:R-:W-:-:S07]  /*8020*/  VIADD R14, R17, 0x1 ;  /* 0x00000001110e7836 */ /* 0x000fce0000000000 */
.L_x_168:
[----:B------:R-:W-:-:S03]  /*8030*/  UMOV UR6, 0xffffffff ;  /* 0xffffffff00067882 */ /* 0x000fc60000000000 */
[----:B------:R-:W-:Y:S05]  /*8040*/  BRA.DIV UR6, `(.L_x_157) ;  /* 0x00000012065c7947 */ /* 0x000fea000b800000 */
[----:B------:R-:W-:-:S13]  /*8050*/  ELECT P1, URZ, PT ;  /* 0x00000000003f782f */ /* 0x000fda0003820000 */
.L_x_183:
[----:B------:R-:W0:Y:S01]  /*8060*/  LDC R4, c[0x0][0x28c] ;  /* 0x0000a300ff047b82 */ /* 0x000e220000000800 */
[----:B------:R-:W-:Y:S01]  /*8070*/  BSSY B1, `(.L_x_158) ;  /* 0x0000046000017945 */ /* 0x000fe20003800000 */
[----:B0-----:R-:W-:-:S13]  /*8080*/  ISETP.LT.OR P1, PT, R4, 0x1, !P1 ;  /* 0x000000010400780c */ /* 0x001fda0004f21670 */
[----:B------:R-:W-:Y:S05]  /*8090*/  @P1 BRA `(.L_x_159) ;  /* 0x00000004000c1947 */ /* 0x000fea0003800000 */
[C---:B------:R-:W-:Y:S01]  /*80a0*/  SHF.L.U32 R24, R16.reuse, 0x2, RZ ;  /* 0x0000000210187819 */ /* 0x040fe200000006ff */
[----:B------:R-:W-:Y:S01]  /*80b0*/  IMAD.SHL.U32 R19, R19, 0x40, RZ ;  /* 0x0000004013137824 */ /* 0x000fe200078e00ff */
[----:B------:R-:W-:Y:S01]  /*80c0*/  CS2R R22, SRZ ;  /* 0x0000000000167805 */ /* 0x000fe2000001ff00 */
[----:B------:R-:W-:Y:S02]  /*80d0*/  IMAD.SHL.U32 R16, R16, 0x100, RZ ;  /* 0x0000010010107824 */ /* 0x000fe400078e00ff */
[----:B------:R-:W-:Y:S02]  /*80e0*/  IMAD.MOV.U32 R21, RZ, RZ, RZ ;  /* 0x000000ffff157224 */ /* 0x000fe400078e00ff */
[----:B------:R-:W-:Y:S02]  /*80f0*/  IMAD.MOV.U32 R4, RZ, RZ, R14 ;  /* 0x000000ffff047224 */ /* 0x000fe400078e000e */
[----:B------:R-:W-:Y:S02]  /*8100*/  IMAD.MOV.U32 R6, RZ, RZ, R13 ;  /* 0x000000ffff067224 */ /* 0x000fe400078e000d */
[----:B------:R-:W-:-:S07]  /*8110*/  IMAD.MOV.U32 R8, RZ, RZ, R12 ;  /* 0x000000ffff087224 */ /* 0x000fce00078e000c */
.L_x_163:
[----:B------:R-:W0:Y:S01]  /*8120*/  S2R R10, SR_CgaCtaId ;  /* 0x00000000000a7919 */ /* 0x000e220000008800 */
[----:B------:R-:W-:-:S04]  /*8130*/  MOV R9, 0x400 ;  /* 0x0000040000097802 */ /* 0x000fc80000000f00 */
[----:B0-----:R-:W-:Y:S02]  /*8140*/  LEA R11, R10, R9, 0x18 ;  /* 0x000000090a0b7211 */ /* 0x001fe400078ec0ff */
[----:B------:R-:W-:Y:S01]  /*8150*/  SHF.L.U32 R9, R6, 0x1f, RZ ;  /* 0x0000001f06097819 */ /* 0x000fe200000006ff */
[----:B------:R-:W0:Y:S02]  /*8160*/  @!P3 LDC R10, c[0x0][0x640] ;  /* 0x00019000ff0abb82 */ /* 0x000e240000000800 */
[----:B------:R-:W-:-:S04]  /*8170*/  IMAD R20, R8, 0x8, R11 ;  /* 0x0000000808147824 */ /* 0x000fc800078e020b */
[----:B------:R-:W1:Y:S02]  /*8180*/  SYNCS.PHASECHK.TRANS64.TRYWAIT P1, [R20+URZ+0x40], R9 ;  /* 0x00004009140075a7 */ /* 0x000e64000802017f */
[----:B-1----:R-:W-:Y:S05]  /*8190*/  @!P1 BRA `(.L_x_160) ;  /* 0x0000001000289947 */ /* 0x002fea0003800000 */
.L_x_184:
[----:B-1----:R-:W-:Y:S01]  /*81a0*/  PRMT R9, R18, 0x9910, RZ ;  /* 0x0000991012097816 */ /* 0x002fe200000000ff */
[----:B0-----:R0:W-:Y:S03]  /*81b0*/  @!P3 SYNCS.ARRIVE.TRANS64 RZ, [R20+URZ], R10 ;  /* 0x0000000a14ffb9a7 */ /* 0x0011e6000800003f */
[----:B------:R-:W-:-:S13]  /*81c0*/  ISETP.NE.AND P1, PT, R9, 0x2, PT ;  /* 0x000000020900780c */ /* 0x000fda0003f25270 */
[----:B0-----:R-:W-:Y:S05]  /*81d0*/  @P1 BRA `(.L_x_161) ;  /* 0x0000000000041947 */ /* 0x001fea0003800000 */
[----:B------:R-:W-:Y:S01]  /*81e0*/  BPT.TRAP 0x1 ;  /* 0x000000040000795c */ /* 0x000fe20000300000 */
.L_x_161:
[----:B------:R-:W-:Y:S05]  /*81f0*/  @P0 BRA `(.L_x_162) ;  /* 0x0000000000040947 */ /* 0x000fea0003800000 */
[----:B------:R-:W-:Y:S01]  /*8200*/  BPT.TRAP 0x1 ;  /* 0x000000040000795c */ /* 0x000fe20000300000 */
.L_x_162:
[----:B------:R-:W-:Y:S01]  /*8210*/  LEA R9, R8, R11, 0xe ;  /* 0x0000000b08097211 */ /* 0x000fe200078e70ff */
[----:B------:R-:W-:Y:S01]  /*8220*/  VIADD R4, R4, 0xffffffff ;  /* 0xffffffff04047836 */ /* 0x000fe20000000000 */
[----:B------:R-:W-:Y:S01]  /*8230*/  R2UR UR25, R20 ;  /* 0x00000000141972ca */ /* 0x000fe200000e0000 */
[----:B------:R-:W-:Y:S01]  /*8240*/  UIADD3 UR6, UP0, UR32, 0xf0, URZ ;  /* 0x000000f020067890 */ /* 0x000fe2000ff1e03f */
[----:B------:R-:W-:Y:S01]  /*8250*/  R2UR UR24, R9 ;  /* 0x00000000091872ca */ /* 0x000fe200000e0000 */
[C-C-:B------:R-:W-:Y:S01]  /*8260*/  IMAD R9, R8.reuse, 0x1000, R11.reuse ;  /* 0x0000100008097824 */ /* 0x140fe200078e020b */
[----:B------:R-:W-:Y:S01]  /*8270*/  R2UR UR28, R7 ;  /* 0x00000000071c72ca */ /* 0x000fe200000e0000 */
[----:B------:R-:W-:Y:S01]  /*8280*/  IMAD R11, R8, 0x2000, R11 ;  /* 0x00002000080b7824 */ /* 0x000fe200078e020b */
[----:B------:R-:W-:Y:S01]  /*8290*/  R2UR UR26, R22 ;  /* 0x00000000161a72ca */ /* 0x000fe200000e0000 */
[----:B------:R-:W-:Y:S01]  /*82a0*/  UIADD3 UR14, UP1, UR32, 0x1f0, URZ ;  /* 0x000001f0200e7890 */ /* 0x000fe2000ff3e03f */
[----:B------:R-:W-:Y:S01]  /*82b0*/  R2UR UR8, R9 ;  /* 0x00000000090872ca */ /* 0x000fe200000e0000 */
[----:B------:R-:W-:Y:S01]  /*82c0*/  UIADD3 UR34, UP2, UR32, 0x2f0, URZ ;  /* 0x000002f020227890 */ /* 0x000fe2000ff5e03f */
[----:B------:R-:W-:Y:S01]  /*82d0*/  R2UR UR16, R11 ;  /* 0x000000000b1072ca */ /* 0x000fe200000e0000 */
[----:B------:R-:W-:Y:S01]  /*82e0*/  UIADD3.X UR7, URZ, UR33, URZ, UP0, !UPT ;  /* 0x000000213f077290 */ /* 0x000fe200087fe43f */
[----:B------:R-:W-:Y:S01]  /*82f0*/  R2UR UR27, R16 ;  /* 0x00000000101b72ca */ /* 0x000fe200000e0000 */
[----:B------:R-:W-:Y:S01]  /*8300*/  UIADD3.X UR15, URZ, UR33, URZ, UP1, !UPT ;  /* 0x000000213f0f7290 */ /* 0x000fe20008ffe43f */
[----:B------:R-:W-:Y:S01]  /*8310*/  R2UR UR11, R24 ;  /* 0x00000000180b72ca */ /* 0x000fe200000e0000 */
[----:B------:R-:W-:Y:S01]  /*8320*/  UIADD3 UR24, UR24, 0x180, URZ ;  /* 0x0000018018187890 */ /* 0x000fe2000fffe03f */
[----:B------:R-:W-:Y:S01]  /*8330*/  R2UR UR12, R23 ;  /* 0x00000000170c72ca */ /* 0x000fe200000e0000 */
[----:B------:R-:W-:Y:S01]  /*8340*/  VIADD R8, R8, 0x1 ;  /* 0x0000000108087836 */ /* 0x000fe20000000000 */
[----:B------:R-:W-:Y:S01]  /*8350*/  R2UR UR18, R21 ;  /* 0x00000000151272ca */ /* 0x000fe200000e0000 */
[----:B------:R-:W-:Y:S01]  /*8360*/  UIADD3.X UR35, URZ, UR33, URZ, UP2, !UPT ;  /* 0x000000213f237290 */ /* 0x000fe200097fe43f */
[----:B------:R-:W-:Y:S01]  /*8370*/  R2UR UR19, R19 ;  /* 0x00000000131372ca */ /* 0x000fe200000e0000 */
[----:B------:R-:W-:Y:S01]  /*8380*/  UIADD3 UR8, UR8, 0x30180, URZ ;  /* 0x0003018008087890 */ /* 0x000fe2000fffe03f */
[----:B------:R-:W-:Y:S01]  /*8390*/  ISETP.GT.AND P2, PT, R4, 0x1, PT ;  /* 0x000000010400780c */ /* 0x000fe20003f44270 */
[----:B------:R-:W-:Y:S01]  /*83a0*/  UIADD3 UR16, UR16, 0x20180, URZ ;  /* 0x0002018010107890 */ /* 0x000fe2000fffe03f */
[----:B------:R-:W-:Y:S01]  /*83b0*/  ISETP.NE.AND P1, PT, R8, 0x8, PT ;  /* 0x000000080800780c */ /* 0x000fe20003f25270 */
[----:B------:R-:W-:Y:S01]  /*83c0*/  UMOV UR22, 0x0 ;  /* 0x0000000000167882 */ /* 0x000fe20000000000 */
[----:B------:R-:W-:Y:S01]  /*83d0*/  UMOV UR23, 0x10000000 ;  /* 0x1000000000177882 */ /* 0x000fe20000000000 */
[----:B------:R-:W-:Y:S01]  /*83e0*/  UMOV UR10, URZ ;  /* 0x0000003f000a7c82 */ /* 0x000fe20008000000 */
[----:B------:R-:W-:Y:S01]  /*83f0*/  UMOV UR9, UR25 ;  /* 0x0000001900097c82 */ /* 0x000fe20008000000 */
[----:B------:R-:W-:Y:S01]  /*8400*/  UMOV UR13, UR28 ;  /* 0x0000001c000d7c82 */ /* 0x000fe20008000000 */
[----:B------:R0:W-:Y:S01]  /*8410*/  UTMALDG.3D [UR24], [UR6], desc[UR22] ;  /* 0x00001618060075b4 */ /* 0x0001e20008011000 */
[----:B------:R-:W-:Y:S01]  /*8420*/  UMOV UR17, UR25 ;  /* 0x0000001900117c82 */ /* 0x000fe20008000000 */
[----:B------:R-:W-:Y:S01]  /*8430*/  UMOV UR20, UR28 ;  /* 0x0000001c00147c82 */ /* 0x000fe20008000000 */
[----:B------:R-:W-:Y:S01]  /*8440*/  SEL R9, RZ, 0x1, P1 ;  /* 0x00000001ff097807 */ /* 0x000fe20000800000 */
[----:B------:R-:W-:Y:S01]  /*8450*/  VIADD R23, R23, 0x1 ;  /* 0x0000000117177836 */ /* 0x000fe20000000000 */
[----:B------:R-:W-:Y:S01]  /*8460*/  IADD3 R21, R21, 0x80, RZ ;  /* 0x0000008015157810 */ /* 0x000fe20007ffe0ff */
[----:B------:R-:W-:Y:S01]  /*8470*/  VIADD R22, R22, 0x40 ;  /* 0x0000004016167836 */ /* 0x000fe20000000000 */
[----:B------:R-:W-:Y:S01]  /*8480*/  LOP3.LUT R6, R6, R9, RZ, 0x3c, !PT ;  /* 0x0000000906067212 */ /* 0x000fe200078e3cff */
[----:B------:R0:W-:Y:S01]  /*8490*/  UTMALDG.4D [UR8], [UR14], desc[UR22] ;  /* 0x000016080e0075b4 */ /* 0x0001e20008019000 */
[----:B------:R-:W-:Y:S01]  /*84a0*/  SEL R8, R8, RZ, P1 ;  /* 0x000000ff08087207 */ /* 0x000fe20000800000 */
[----:B------:R0:W-:Y:S02]  /*84b0*/  UTMALDG.3D [UR16], [UR34], desc[UR22] ;  /* 0x00001610220075b4 */ /* 0x0001e40008011000 */
[----:B0-----:R-:W-:Y:S05]  /*84c0*/  @P2 BRA `(.L_x_163) ;  /* 0xfffffffc00142947 */ /* 0x001fea000383ffff */
.L_x_159:
[----:B------:R-:W-:Y:S05]  /*84d0*/  BSYNC B1 ;  /* 0x0000000000017941 */ /* 0x000fea0003800000 */
.L_x_158:
[----:B------:R-:W-:Y:S01]  /*84e0*/  LOP3.LUT P2, RZ, R15, 0xff, RZ, 0xc0, !PT ;  /* 0x000000ff0fff7812 */ /* 0x000fe2000784c0ff */
[----:B------:R-:W-:Y:S01]  /*84f0*/  IMAD.IADD R12, R17, 0x1, R12 ;  /* 0x00000001110c7824 */ /* 0x000fe200078e020c */
[----:B------:R-:W-:Y:S01]  /*8500*/  IADD3 R2, P4, R2, UR30, RZ ;  /* 0x0000001e02027c10 */ /* 0x000fe2000ff9e0ff */
[----:B------:R-:W-:Y:S01]  /*8510*/  ULDC.64 UR6, c[0x0][0x750] ;  /* 0x0001d40000067ab9 */ /* 0x000fe20000000a00 */
[----:B------:R-:W-:Y:S01]  /*8520*/  BSSY B1, `(.L_x_164) ;  /* 0x000006c000017945 */ /* 0x000fe20003800000 */
[----:B------:R-:W-:Y:S01]  /*8530*/  IMAD.MOV.U32 R16, RZ, RZ, -0x1 ;  /* 0xffffffffff107424 */ /* 0x000fe200078e00ff */
[----:B------:R-:W-:Y:S01]  /*8540*/  SHF.R.U32.HI R4, RZ, 0x3, R12 ;  /* 0x00000003ff047819 */ /* 0x000fe2000001160c */
[----:B------:R-:W-:Y:S01]  /*8550*/  IMAD.MOV.U32 R19, RZ, RZ, -0x1 ;  /* 0xffffffffff137424 */ /* 0x000fe200078e00ff */
[----:B------:R-:W-:Y:S02]  /*8560*/  ISETP.GT.U32.AND P1, PT, R12, 0x7, PT ;  /* 0x000000070c00780c */ /* 0x000fe40003f24070 */
[----:B------:R-:W-:-:S02]  /*8570*/  LOP3.LUT R4, R4, 0x1, RZ, 0xc0, !PT ;  /* 0x0000000104047812 */ /* 0x000fc400078ec0ff */
[----:B------:R-:W-:Y:S01]  /*8580*/  ISETP.LT.U32.AND P1, PT, R17, 0x8, P1 ;  /* 0x000000081100780c */ /* 0x000fe20000f21070 */
[----:B------:R-:W0:Y:S01]  /*8590*/  @P2 S2R R7, SR_CgaCtaId ;  /* 0x0000000000072919 */ /* 0x000e220000008800 */
[----:B------:R-:W-:Y:S02]  /*85a0*/  @P2 MOV R6, 0x400 ;  /* 0x0000040000062802 */ /* 0x000fe40000000f00 */
[----:B------:R-:W-:Y:S02]  /*85b0*/  IADD3.X R3, R3, UR21, RZ, P4, !PT ;  /* 0x0000001503037c10 */ /* 0x000fe4000a7fe4ff */
[----:B------:R-:W-:Y:S02]  /*85c0*/  ISETP.GE.U32.AND P4, PT, R2, UR6, PT ;  /* 0x0000000602007c0c */ /* 0x000fe4000bf86070 */
[----:B------:R-:W-:Y:S02]  /*85d0*/  LOP3.LUT R12, R12, 0x7, RZ, 0xc0, !PT ;  /* 0x000000070c0c7812 */ /* 0x000fe400078ec0ff */
[----:B------:R-:W-:-:S02]  /*85e0*/  PRMT R15, RZ, 0x7610, R15 ;  /* 0x00007610ff0f7816 */ /* 0x000fc4000000000f */
[----:B0-----:R-:W-:Y:S01]  /*85f0*/  @P2 LEA R6, R7, R6, 0x18 ;  /* 0x0000000607062211 */ /* 0x001fe200078ec0ff */
[----:B------:R-:W-:-:S03]  /*8600*/  IMAD.MOV.U32 R7, RZ, RZ, -0x1 ;  /* 0xffffffffff077424 */ /* 0x000fc600078e00ff */
[----:B------:R0:W-:Y:S01]  /*8610*/  @P2 SYNCS.ARRIVE.TRANS64.A1T0 RZ, [R6+URZ+0x98], RZ ;  /* 0x000098ff06ff29a7 */ /* 0x0001e2000810003f */
[----:B------:R-:W-:Y:S02]  /*8620*/  ISETP.NE.U32.AND P2, PT, R4, 0x1, PT ;  /* 0x000000010400780c */ /* 0x000fe40003f45070 */
[----:B------:R-:W-:Y:S02]  /*8630*/  SEL R4, RZ, 0x1, !P1 ;  /* 0x00000001ff047807 */ /* 0x000fe40004800000 */
[----:B------:R-:W-:Y:S02]  /*8640*/  ISETP.GE.U32.AND.EX P1, PT, R3, UR7, PT, P4 ;  /* 0x0000000703007c0c */ /* 0x000fe4000bf26140 */
[----:B------:R-:W-:-:S04]  /*8650*/  ISETP.GT.U32.AND P2, PT, R17, 0x7, !P2 ;  /* 0x000000071100780c */ /* 0x000fc80005744070 */
[----:B0-----:R-:W-:-:S04]  /*8660*/  SEL R6, RZ, 0x1, !P2 ;  /* 0x00000001ff067807 */ /* 0x001fc80005000000 */
[--C-:B------:R-:W-:Y:S02]  /*8670*/  LOP3.LUT R13, R6, R13, R4.reuse, 0x96, !PT ;  /* 0x0000000d060d7212 */ /* 0x100fe400078e9604 */
[----:B------:R-:W-:Y:S01]  /*8680*/  PRMT R4, RZ, 0x7610, R4 ;  /* 0x00007610ff047816 */ /* 0x000fe20000000004 */
[----:B------:R-:W-:Y:S06]  /*8690*/  @P1 BRA `(.L_x_165) ;  /* 0x0000000400501947 */ /* 0x000fec0003800000 */
[----:B------:R-:W-:Y:S01]  /*86a0*/  ULDC.64 UR6, c[0x0][0x728] ;  /* 0x0001ca0000067ab9 */ /* 0x000fe20000000a00 */
[----:B------:R-:W0:Y:S01]  /*86b0*/  S2R R16, SR_CTAID.X ;  /* 0x0000000000107919 */ /* 0x000e220000002500 */
[----:B------:R-:W-:Y:S01]  /*86c0*/  ISETP.NE.U32.AND P1, PT, RZ, UR6, PT ;  /* 0x00000006ff007c0c */ /* 0x000fe2000bf25070 */
[----:B------:R-:W-:Y:S01]  /*86d0*/  ULDC UR9, c[0x0][0x730] ;  /* 0x0001cc0000097ab9 */ /* 0x000fe20000000800 */
[----:B------:R-:W-:Y:S01]  /*86e0*/  IMAD.MOV.U32 R6, RZ, RZ, R2 ;  /* 0x000000ffff067224 */ /* 0x000fe200078e0002 */
[----:B------:R-:W1:Y:S01]  /*86f0*/  S2R R4, SR_CTAID.Y ;  /* 0x0000000000047919 */ /* 0x000e620000002600 */
[----:B------:R-:W-:Y:S01]  /*8700*/  ISETP.NE.AND.EX P1, PT, RZ, UR7, PT, P1 ;  /* 0x00000007ff007c0c */ /* 0x000fe2000bf25310 */
[----:B------:R-:W-:-:S12]  /*8710*/  IMAD.MOV.U32 R7, RZ, RZ, R3 ;  /* 0x000000ffff077224 */ /* 0x000fd800078e0003 */
[----:B------:R-:W-:Y:S05]  /*8720*/  @!P1 BRA `(.L_x_166) ;  /* 0x0000000000289947 */ /* 0x000fea0003800000 */
[----:B------:R-:W-:Y:S02]  /*8730*/  ULDC UR8, c[0x0][0x734] ;  /* 0x0001cd0000087ab9 */ /* 0x000fe40000000800 */
[----:B------:R-:W-:-:S04]  /*8740*/  IADD3 R11, P1, R2, UR8, RZ ;  /* 0x00000008020b7c10 */ /* 0x000fc8000ff3e0ff */
[----:B------:R-:W-:-:S05]  /*8750*/  IADD3.X R19, RZ, R3, RZ, P1, !PT ;  /* 0x00000003ff137210 */ /* 0x000fca0000ffe4ff */
[----:B------:R-:W-:-:S04]  /*8760*/  IMAD.WIDE.U32 R8, R19, UR6, RZ ;  /* 0x0000000613087c25 */ /* 0x000fc8000f8e00ff */
[----:B------:R-:W-:-:S04]  /*8770*/  IMAD.WIDE.U32 R8, P1, R11, UR7, R8 ;  /* 0x000000070b087c25 */ /* 0x000fc8000f820008 */
[----:B------:R-:W-:-:S04]  /*8780*/  IMAD.WIDE.U32 R10, R11, UR6, RZ ;  /* 0x000000060b0a7c25 */ /* 0x000fc8000f8e00ff */
[----:B------:R-:W-:Y:S01]  /*8790*/  IMAD.X R7, RZ, RZ, RZ, P1 ;  /* 0x000000ffff077224 */ /* 0x000fe200008e06ff */
[----:B------:R-:W-:Y:S01]  /*87a0*/  IADD3 RZ, P1, R11, R8, RZ ;  /* 0x000000080bff7210 */ /* 0x000fe20007f3e0ff */
[----:B------:R-:W-:-:S04]  /*87b0*/  IMAD.MOV.U32 R6, RZ, RZ, R9 ;  /* 0x000000ffff067224 */ /* 0x000fc800078e0009 */
[----:B------:R-:W-:-:S08]  /*87c0*/  IMAD.WIDE.U32.X R6, R19, UR7, R6, P1 ;  /* 0x0000000713067c25 */ /* 0x000fd000088e0406 */
.L_x_166:
[--C-:B------:R-:W-:Y:S01]  /*87d0*/  SHF.R.U64 R10, R6, UR9, R7.reuse ;  /* 0x00000009060a7c19 */ /* 0x100fe20008001207 */
[----:B------:R-:W-:Y:S01]  /*87e0*/  ULDC.64 UR6, c[0x0][0x720] ;  /* 0x0001c80000067ab9 */ /* 0x000fe20000000a00 */
[----:B------:R-:W-:Y:S01]  /*87f0*/  SHF.R.U32.HI R6, RZ, UR9, R7 ;  /* 0x00000009ff067c19 */ /* 0x000fe20008011607 */
[----:B------:R-:W2:Y:S01]  /*8800*/  LDC R25, c[0x0][0x144] ;  /* 0x00005100ff197b82 */ /* 0x000ea20000000800 */
[----:B------:R-:W-:Y:S01]  /*8810*/  IADD3 R9, P1, RZ, -R10, RZ ;  /* 0x8000000aff097210 */ /* 0x000fe20007f3e0ff */
[----:B------:R-:W-:Y:S01]  /*8820*/  ULDC.64 UR10, c[0x0][0x740] ;  /* 0x0001d000000a7ab9 */ /* 0x000fe20000000a00 */
[----:B0-----:R-:W-:Y:S01]  /*8830*/  I2FP.F32.U32 R11, R16 ;  /* 0x00000010000b7245 */ /* 0x001fe20000201000 */
[----:B------:R-:W-:Y:S02]  /*8840*/  ULDC UR8, c[0x0][0x708] ;  /* 0x0001c20000087ab9 */ /* 0x000fe40000000800 */
[----:B------:R-:W-:Y:S01]  /*8850*/  IMAD.X R6, RZ, RZ, ~R6, P1 ;  /* 0x000000ffff067224 */ /* 0x000fe200008e0e06 */
[----:B------:R-:W-:Y:S01]  /*8860*/  ISETP.NE.U32.AND P1, PT, RZ, UR10, PT ;  /* 0x0000000aff007c0c */ /* 0x000fe2000bf25070 */
[----:B------:R-:W0:Y:S02]  /*8870*/  LDC R21, c[0x0][0x148] ;  /* 0x00005200ff157b82 */ /* 0x000e240000000800 */
[----:B------:R-:W-:Y:S01]  /*8880*/  IMAD R8, R6, UR6, RZ ;  /* 0x0000000606087c24 */ /* 0x000fe2000f8e02ff */
[----:B------:R-:W-:Y:S01]  /*8890*/  ISETP.NE.AND.EX P1, PT, RZ, UR11, PT, P1 ;  /* 0x0000000bff007c0c */ /* 0x000fe2000bf25310 */
[----:B------:R-:W-:Y:S01]  /*88a0*/  IMAD.WIDE.U32 R6, R9, UR6, R2 ;  /* 0x0000000609067c25 */ /* 0x000fe2000f8e0002 */
[----:B------:R-:W-:-:S03]  /*88b0*/  ULDC UR6, c[0x0][0x150] ;  /* 0x0000540000067ab9 */ /* 0x000fc60000000800 */
[----:B------:R-:W-:Y:S02]  /*88c0*/  IMAD R9, R9, UR7, R8 ;  /* 0x0000000709097c24 */ /* 0x000fe4000f8e0208 */
[----:B------:R-:W-:Y:S01]  /*88d0*/  FMUL R8, R11, UR6 ;  /* 0x000000060b087c20 */ /* 0x000fe20008400000 */
[----:B------:R-:W-:Y:S01]  /*88e0*/  ULDC UR6, c[0x0][0x718] ;  /* 0x0001c60000067ab9 */ /* 0x000fe20000000800 */
[----:B------:R-:W-:Y:S01]  /*88f0*/  ULDC UR7, c[0x0][0x154] ;  /* 0x0000550000077ab9 */ /* 0x000fe20000000800 */
[----:B------:R-:W-:-:S03]  /*8900*/  IMAD.IADD R7, R7, 0x1, R9 ;  /* 0x0000000107077824 */ /* 0x000fc600078e0209 */
[----:B------:R-:W3:Y:S02]  /*8910*/  F2I.U32.TRUNC.NTZ R8, R8 ;  /* 0x0000000800087305 */ /* 0x000ee4000020f000 */
[----:B------:R-:W-:Y:S02]  /*8920*/  SHF.R.U64 R11, R6, UR6, R7 ;  /* 0x00000006060b7c19 */ /* 0x000fe40008001207 */
[----:B-1----:R-:W-:-:S05]  /*8930*/  I2FP.F32.U32 R6, R4 ;  /* 0x0000000400067245 */ /* 0x002fca0000201000 */
[----:B------:R-:W-:Y:S01]  /*8940*/  FMUL R22, R6, UR7 ;  /* 0x0000000706167c20 */ /* 0x000fe20008400000 */
[----:B------:R-:W-:Y:S01]  /*8950*/  SHF.R.U32.HI R6, RZ, UR6, R7 ;  /* 0x00000006ff067c19 */ /* 0x000fe20008011607 */
[----:B------:R-:W-:-:S03]  /*8960*/  ULDC UR6, c[0x0][0x758] ;  /* 0x0001d60000067ab9 */ /* 0x000fc60000000800 */
[--C-:B------:R-:W-:Y:S01]  /*8970*/  SHF.R.U64 R20, R11, UR8, R6.reuse ;  /* 0x000000080b147c19 */ /* 0x100fe20008001206 */
[----:B------:R-:W1:Y:S01]  /*8980*/  F2I.U32.TRUNC.NTZ R22, R22 ;  /* 0x0000001600167305 */ /* 0x000e62000020f000 */
[----:B------:R-:W-:Y:S01]  /*8990*/  SHF.R.U32.HI R7, RZ, UR8, R6 ;  /* 0x00000008ff077c19 */ /* 0x000fe20008011606 */
[----:B---3--:R-:W-:-:S03]  /*89a0*/  IMAD.MOV R8, RZ, RZ, -R8 ;  /* 0x000000ffff087224 */ /* 0x008fc600078e0a08 */
[--C-:B------:R-:W-:Y:S01]  /*89b0*/  SHF.R.U64 R19, R20, UR6, R7.reuse ;  /* 0x0000000614137c19 */ /* 0x100fe20008001207 */
[----:B--2---:R-:W-:Y:S01]  /*89c0*/  IMAD R16, R25, R8, R16 ;  /* 0x0000000819107224 */ /* 0x004fe200078e0210 */
[----:B------:R-:W-:-:S03]  /*89d0*/  SHF.R.U32.HI R23, RZ, UR6, R7 ;  /* 0x00000006ff177c19 */ /* 0x000fc60008011607 */
[----:B------:R-:W-:Y:S01]  /*89e0*/  IMAD.MOV.U32 R6, RZ, RZ, R19 ;  /* 0x000000ffff067224 */ /* 0x000fe200078e0013 */
[----:B------:R-:W-:Y:S01]  /*89f0*/  MOV R7, R23 ;  /* 0x0000001700077202 */ /* 0x000fe20000000f00 */
[----:B-1----:R-:W-:Y:S06]  /*8a00*/  @!P1 BRA `(.L_x_167) ;  /* 0x0000000000289947 */ /* 0x002fec0003800000 */
[----:B------:R-:W-:Y:S02]  /*8a10*/  ULDC UR6, c[0x0][0x74c] ;  /* 0x0001d30000067ab9 */ /* 0x000fe40000000800 */
[----:B------:R-:W-:-:S05]  /*8a20*/  IADD3 R7, P1, R19, UR6, RZ ;  /* 0x0000000613077c10 */ /* 0x000fca000ff3e0ff */
[----:B------:R-:W-:-:S04]  /*8a30*/  IMAD.X R23, RZ, RZ, R23, P1 ;  /* 0x000000ffff177224 */ /* 0x000fc800008e0617 */
[----:B------:R-:W-:-:S04]  /*8a40*/  IMAD.WIDE.U32 R8, R23, UR10, RZ ;  /* 0x0000000a17087c25 */ /* 0x000fc8000f8e00ff */
[----:B------:R-:W-:-:S04]  /*8a50*/  IMAD.WIDE.U32 R8, P1, R7, UR11, R8 ;  /* 0x0000000b07087c25 */ /* 0x000fc8000f820008 */
[----:B------:R-:W-:-:S04]  /*8a60*/  IMAD.WIDE.U32 R6, R7, UR10, RZ ;  /* 0x0000000a07067c25 */ /* 0x000fc8000f8e00ff */
[----:B------:R-:W-:Y:S01]  /*8a70*/  IMAD.MOV.U32 R6, RZ, RZ, R9 ;  /* 0x000000ffff067224 */ /* 0x000fe200078e0009 */
[----:B------:R-:W-:Y:S01]  /*8a80*/  IADD3 RZ, P2, R7, R8, RZ ;  /* 0x0000000807ff7210 */ /* 0x000fe20007f5e0ff */
[----:B------:R-:W-:-:S04]  /*8a90*/  IMAD.X R7, RZ, RZ, RZ, P1 ;  /* 0x000000ffff077224 */ /* 0x000fc800008e06ff */
[----:B------:R-:W-:-:S08]  /*8aa0*/  IMAD.WIDE.U32.X R6, R23, UR11, R6, P2 ;  /* 0x0000000b17067c25 */ /* 0x000fd000090e0406 */
.L_x_167:
[----:B------:R-:W-:Y:S01]  /*8ab0*/  ISETP.NE.AND P1, PT, R0, 0x1, PT ;  /* 0x000000010000780c */ /* 0x000fe20003f25270 */
[----:B------:R-:W-:Y:S01]  /*8ac0*/  ULDC UR6, c[0x0][0x748] ;  /* 0x0001d20000067ab9 */ /* 0x000fe20000000800 */
[----:B------:R-:W-:Y:S01]  /*8ad0*/  IMAD.MOV R22, RZ, RZ, -R22 ;  /* 0x000000ffff167224 */ /* 0x000fe200078e0a16 */
[----:B------:R-:W-:Y:S01]  /*8ae0*/  SHF.R.U64 R7, R6, UR6, R7 ;  /* 0x0000000606077c19 */ /* 0x000fe20008001207 */
[----:B------:R-:W-:Y:S01]  /*8af0*/  ULDC UR6, c[0x0][0x738] ;  /* 0x0001ce0000067ab9 */ /* 0x000fe20000000800 */
[----:B------:R-:W-:Y:S01]  /*8b00*/  LOP3.LUT R20, R20, UR29, RZ, 0xc0, !PT ;  /* 0x0000001d14147c12 */ /* 0x000fe2000f8ec0ff */
[----:B------:R-:W-:Y:S01]  /*8b10*/  ULDC UR7, c[0x0][0x710] ;  /* 0x0001c40000077ab9 */ /* 0x000fe20000000800 */
[----:B------:R-:W-:-:S06]  /*8b20*/  LOP3.LUT R6, R11, UR4, RZ, 0xc0, !PT ;  /* 0x000000040b067c12 */ /* 0x000fcc000f8ec0ff */
[----:B0-----:R-:W-:Y:S02]  /*8b30*/  @P1 IMAD R16, R21, R22, R4 ;  /* 0x0000001615101224 */ /* 0x001fe400078e0204 */
[----:B------:R-:W-:Y:S02]  /*8b40*/  IMAD.MOV R4, RZ, RZ, -R7 ;  /* 0x000000ffff047224 */ /* 0x000fe400078e0a07 */
[----:B------:R-:W-:Y:S02]  /*8b50*/  IMAD R7, R7, UR5, R20 ;  /* 0x0000000507077c24 */ /* 0x000fe4000f8e0214 */
[----:B------:R-:W-:Y:S01]  /*8b60*/  IMAD R19, R4, UR6, R19 ;  /* 0x0000000604137c24 */ /* 0x000fe2000f8e0213 */
[----:B------:R-:W-:Y:S01]  /*8b70*/  ULDC UR6, c[0x0][0x700] ;  /* 0x0001c00000067ab9 */ /* 0x000fe20000000800 */
[----:B------:R-:W-:Y:S02]  /*8b80*/  IMAD R16, R7, UR7, R16 ;  /* 0x0000000707107c24 */ /* 0x000fe4000f8e0210 */
[----:B------:R-:W-:-:S02]  /*8b90*/  IMAD R7, R19, UR6, R6 ;  /* 0x0000000613077c24 */ /* 0x000fc4000f8e0206 */
[----:B------:R-:W-:-:S03]  /*8ba0*/  IMAD.MOV.U32 R4, RZ, RZ, 0x1 ;  /* 0x00000001ff047424 */ /* 0x000fc600078e00ff */
[----:B------:R-:W-:Y:S02]  /*8bb0*/  SEL R19, R7, R16, !P1 ;  /* 0x0000001007137207 */ /* 0x000fe40004800000 */
[----:B------:R-:W-:Y:S02]  /*8bc0*/  SEL R16, R16, R7, !P1 ;  /* 0x0000000710107207 */ /* 0x000fe40004800000 */
[----:B------:R-:W-:-:S07]  /*8bd0*/  MOV R7, R10 ;  /* 0x0000000a00077202 */ /* 0x000fce0000000f00 */
.L_x_165:
[----:B------:R-:W-:Y:S05]  /*8be0*/  BSYNC B1 ;  /* 0x0000000000017941 */ /* 0x000fea0003800000 */
.L_x_164:
[----:B------:R-:W-:-:S13]  /*8bf0*/  LOP3.LUT P1, RZ, R4, 0xff, RZ, 0xc0, !PT ;  /* 0x000000ff04ff7812 */ /* 0x000fda000782c0ff */
[----:B------:R-:W-:Y:S05]  /*8c00*/  @P1 BRA `(.L_x_168) ;  /* 0xfffffff400081947 */ /* 0x000fea000383ffff */
[----:B------:R-:W-:Y:S05]  /*8c10*/  BSYNC B0 ;  /* 0x0000000000007941 */ /* 0x000fea0003800000 */
.L_x_156:
[----:B------:R-:W-:-:S03]  /*8c20*/  UMOV UR6, 0xffffffff ;  /* 0xffffffff00067882 */ /* 0x000fc60000000000 */
[----:B------:R-:W-:Y:S05]  /*8c30*/  BRA.DIV UR6, `(.L_x_169) ;  /* 0x0000000606947947 */ /* 0x000fea000b800000 */
[----:B------:R-:W-:-:S13]  /*8c40*/  ELECT P0, URZ, PT ;  /* 0x00000000003f782f */ /* 0x000fda0003800000 */
.L_x_187:
[----:B------:R-:W-:Y:S04]  /*8c50*/  BSSY B0, `(.L_x_170) ;  /* 0x000004f000007945 */ /* 0x000fe80003800000 */
[----:B------:R-:W-:Y:S05]  /*8c60*/  @!P0 BRA `(.L_x_171) ;  /* 0x0000000400348947 */ /* 0x000fea0003800000 */
[----:B------:R-:W-:-:S04]  /*8c70*/  LOP3.LUT R5, R5, 0x2, RZ, 0xfc, !PT ;  /* 0x0000000205057812 */ /* 0x000fc800078efcff */
[----:B------:R-:W-:-:S13]  /*8c80*/  ISETP.NE.AND P0, PT, R5, 0x3, PT ;  /* 0x000000030500780c */ /* 0x000fda0003f05270 */
[----:B------:R-:W-:Y:S05]  /*8c90*/  @!P0 BRA `(.L_x_172) ;  /* 0x0000000000048947 */ /* 0x000fea0003800000 */
[----:B------:R-:W-:Y:S01]  /*8ca0*/  BPT.TRAP 0x1 ;  /* 0x000000040000795c */ /* 0x000fe20000300000 */
.L_x_172:
[----:B------:R-:W0:Y:S01]  /*8cb0*/  S2R R3, SR_CgaCtaId ;  /* 0x0000000000037919 */ /* 0x000e220000008800 */
[----:B------:R-:W-:Y:S02]  /*8cc0*/  MOV R0, 0x400 ;  /* 0x0000040000007802 */ /* 0x000fe40000000f00 */
[----:B------:R-:W-:Y:S02]  /*8cd0*/  SHF.L.U32 R2, R13, 0x1f, RZ ;  /* 0x0000001f0d027819 */ /* 0x000fe400000006ff */
[----:B0-----:R-:W-:-:S05]  /*8ce0*/  LEA R3, R3, R0, 0x18 ;  /* 0x0000000003037211 */ /* 0x001fca00078ec0ff */
[----:B------:R-:W-:-:S04]  /*8cf0*/  VIADD R3, R3, 0x40 ;  /* 0x0000004003037836 */ /* 0x000fc80000000000 */
[C---:B------:R-:W-:Y:S02]  /*8d00*/  IMAD R5, R12.reuse, 0x8, R3 ;  /* 0x000000080c057824 */ /* 0x040fe400078e0203 */
[----:B------:R-:W-:Y:S02]  /*8d10*/  VIADD R12, R12, 0x1 ;  /* 0x000000010c0c7836 */ /* 0x000fe40000000000 */
[----:B------:R-:W0:Y:S03]  /*8d20*/  SYNCS.PHASECHK.TRANS64.TRYWAIT P0, [R5+URZ], R2 ;  /* 0x00000002050075a7 */ /* 0x000e26000800017f */
[----:B------:R-:W-:-:S04]  /*8d30*/  ISETP.NE.AND P1, PT, R12, 0x8, PT ;  /* 0x000000080c00780c */ /* 0x000fc80003f25270 */
[----:B------:R-:W-:Y:S02]  /*8d40*/  SEL R0, RZ, 0x1, P1 ;  /* 0x00000001ff007807 */ /* 0x000fe40000800000 */
[----:B------:R-:W-:Y:S02]  /*8d50*/  SEL R12, R12, RZ, P1 ;  /* 0x000000ff0c0c7207 */ /* 0x000fe40000800000 */
[----:B------:R-:W-:-:S03]  /*8d60*/  LOP3.LUT R13, R13, R0, RZ, 0x3c, !PT ;  /* 0x000000000d0d7212 */ /* 0x000fc600078e3cff */
[----:B------:R-:W-:Y:S01]  /*8d70*/  IMAD R7, R12, 0x8, R3 ;  /* 0x000000080c077824 */ /* 0x000fe200078e0203 */
[----:B------:R-:W-:Y:S01]  /*8d80*/  SHF.L.U32 R4, R13, 0x1f, RZ ;  /* 0x0000001f0d047819 */ /* 0x000fe200000006ff */
[----:B0-----:R-:W-:Y:S06]  /*8d90*/  @!P0 BRA `(.L_x_173) ;  /* 0x0000000400608947 */ /* 0x001fec0003800000 */
.L_x_188:
[----:B------:R-:W1:Y:S01]  /*8da0*/  SYNCS.PHASECHK.TRANS64.TRYWAIT P0, [R7+URZ], R4 ;  /* 0x00000004070075a7 */ /* 0x000e62000800017f */
[----:B------:R-:W-:-:S05]  /*8db0*/  VIADD R0, R12, 0x1 ;  /* 0x000000010c007836 */ /* 0x000fca0000000000 */
[----:B------:R-:W-:-:S04]  /*8dc0*/  ISETP.NE.AND P1, PT, R0, 0x8, PT ;  /* 0x000000080000780c */ /* 0x000fc80003f25270 */
[----:B0-----:R-:W-:Y:S02]  /*8dd0*/  SEL R2, RZ, 0x1, P1 ;  /* 0x00000001ff027807 */ /* 0x001fe40000800000 */
[----:B------:R-:W-:Y:S02]  /*8de0*/  SEL R0, R0, RZ, P1 ;  /* 0x000000ff00007207 */ /* 0x000fe40000800000 */
[----:B------:R-:W-:-:S03]  /*8df0*/  LOP3.LUT R13, R13, R2, RZ, 0x3c, !PT ;  /* 0x000000020d0d7212 */ /* 0x000fc600078e3cff */
[----:B------:R-:W-:Y:S01]  /*8e00*/  IMAD R6, R0, 0x8, R3 ;  /* 0x0000000800067824 */ /* 0x000fe200078e0203 */
[----:B------:R-:W-:Y:S01]  /*8e10*/  SHF.L.U32 R5, R13, 0x1f, RZ ;  /* 0x0000001f0d057819 */ /* 0x000fe200000006ff */
[----:B-1----:R-:W-:Y:S06]  /*8e20*/  @!P0 BRA `(.L_x_174) ;  /* 0x0000000400508947 */ /* 0x002fec0003800000 */
.L_x_189:
[----:B------:R-:W1:Y:S01]  /*8e30*/  SYNCS.PHASECHK.TRANS64.TRYWAIT P0, [R6+URZ], R5 ;  /* 0x00000005060075a7 */ /* 0x000e62000800017f */
[----:B------:R-:W-:-:S04]  /*8e40*/  IADD3 R0, R0, 0x1, RZ ;  /* 0x0000000100007810 */ /* 0x000fc80007ffe0ff */
[----:B------:R-:W-:-:S04]  /*8e50*/  ISETP.NE.AND P1, PT, R0, 0x8, PT ;  /* 0x000000080000780c */ /* 0x000fc80003f25270 */
[----:B------:R-:W-:Y:S02]  /*8e60*/  SEL R2, RZ, 0x1, P1 ;  /* 0x00000001ff027807 */ /* 0x000fe40000800000 */
[----:B------:R-:W-:Y:S02]  /*8e70*/  SEL R0, R0, RZ, P1 ;  /* 0x000000ff00007207 */ /* 0x000fe40000800000 */
[----:B------:R-:W-:-:S03]  /*8e80*/  LOP3.LUT R13, R13, R2, RZ, 0x3c, !PT ;  /* 0x000000020d0d7212 */ /* 0x000fc600078e3cff */
[----:B0-----:R-:W-:Y:S01]  /*8e90*/  IMAD R7, R0, 0x8, R3 ;  /* 0x0000000800077824 */ /* 0x001fe200078e0203 */
[----:B------:R-:W-:Y:S01]  /*8ea0*/  SHF.L.U32 R4, R13, 0x1f, RZ ;  /* 0x0000001f0d047819 */ /* 0x000fe200000006ff */
[----:B-1----:R-:W-:Y:S06]  /*8eb0*/  @!P0 BRA `(.L_x_175) ;  /* 0x0000000400408947 */ /* 0x002fec0003800000 */
.L_x_190:
[----:B------:R-:W1:Y:S01]  /*8ec0*/  SYNCS.PHASECHK.TRANS64.TRYWAIT P0, [R7+URZ], R4 ;  /* 0x00000004070075a7 */ /* 0x000e62000800017f */
[----:B------:R-:W-:-:S05]  /*8ed0*/  VIADD R0, R0, 0x1 ;  /* 0x0000000100007836 */ /* 0x000fca0000000000 */
[----:B------:R-:W-:-:S04]  /*8ee0*/  ISETP.NE.AND P1, PT, R0, 0x8, PT ;  /* 0x000000080000780c */ /* 0x000fc80003f25270 */
[----:B------:R-:W-:Y:S02]  /*8ef0*/  SEL R2, RZ, 0x1, P1 ;  /* 0x00000001ff027807 */ /* 0x000fe40000800000 */
[----:B------:R-:W-:Y:S02]  /*8f00*/  SEL R0, R0, RZ, P1 ;  /* 0x000000ff00007207 */ /* 0x000fe40000800000 */
[----:B------:R-:W-:-:S03]  /*8f10*/  LOP3.LUT R13, R13, R2, RZ, 0x3c, !PT ;  /* 0x000000020d0d7212 */ /* 0x000fc600078e3cff */
[----:B0-----:R-:W-:Y:S01]  /*8f20*/  IMAD R6, R0, 0x8, R3 ;  /* 0x0000000800067824 */ /* 0x001fe200078e0203 */
[----:B------:R-:W-:Y:S01]  /*8f30*/  SHF.L.U32 R5, R13, 0x1f, RZ ;  /* 0x0000001f0d057819 */ /* 0x000fe200000006ff */
[----:B-1----:R-:W-:Y:S06]  /*8f40*/  @!P0 BRA `(.L_x_176) ;  /* 0x0000000400308947 */ /* 0x002fec0003800000 */
.L_x_191:
        /* <DEDUP_REMOVED lines=9> */
.L_x_192:
[----:B------:R-:W1:Y:S01]  /*8fe0*/  SYNCS.PHASECHK.TRANS64.TRYWAIT P0, [R7+URZ], R4 ;  /* 0x00000004070075a7 */ /* 0x000e62000800017f */
[----:B------:R-:W-:-:S05]  /*8ff0*/  VIADD R0, R0, 0x1 ;  /* 0x0000000100007836 */ /* 0x000fca0000000000 */
[----:B------:R-:W-:-:S04]  /*9000*/  ISETP.NE.AND P1, PT, R0, 0x8, PT ;  /* 0x000000080000780c */ /* 0x000fc80003f25270 */
[----:B------:R-:W-:Y:S02]  /*9010*/  SEL R2, RZ, 0x1, P1 ;  /* 0x00000001ff027807 */ /* 0x000fe40000800000 */
[----:B------:R-:W-:Y:S02]  /*9020*/  SEL R0, R0, RZ, P1 ;  /* 0x000000ff00007207 */ /* 0x000fe40000800000 */
[----:B------:R-:W-:Y:S02]  /*9030*/  LOP3.LUT R13, R13, R2, RZ, 0x3c, !PT ;  /* 0x000000020d0d7212 */ /* 0x000fe400078e3cff */
[----:B0-----:R-:W-:Y:S02]  /*9040*/  LEA R6, R0, R3, 0x3 ;  /* 0x0000000300067211 */ /* 0x001fe400078e18ff */
[----:B------:R-:W-:Y:S01]  /*9050*/  SHF.L.U32 R5, R13, 0x1f, RZ ;  /* 0x0000001f0d057819 */ /* 0x000fe200000006ff */
[----:B-1----:R-:W-:Y:S06]  /*9060*/  @!P0 BRA `(.L_x_178) ;  /* 0x0000000400108947 */ /* 0x002fec0003800000 */
.L_x_193:
[----:B------:R-:W1:Y:S01]  /*9070*/  SYNCS.PHASECHK.TRANS64.TRYWAIT P0, [R6+URZ], R5 ;  /* 0x00000005060075a7 */ /* 0x000e62000800017f */
[----:B------:R-:W-:-:S05]  /*9080*/  VIADD R0, R0, 0x1 ;  /* 0x0000000100007836 */ /* 0x000fca0000000000 */
[----:B------:R-:W-:-:S04]  /*9090*/  ISETP.NE.AND P1, PT, R0, 0x8, PT ;  /* 0x000000080000780c */ /* 0x000fc80003f25270 */
[----:B------:R-:W-:Y:S02]  /*90a0*/  SEL R2, RZ, 0x1, P1 ;  /* 0x00000001ff027807 */ /* 0x000fe40000800000 */
[----:B------:R-:W-:Y:S02]  /*90b0*/  SEL R0, R0, RZ, P1 ;  /* 0x000000ff00007207 */ /* 0x000fe40000800000 */
[----:B------:R-:W-:Y:S01]  /*90c0*/  LOP3.LUT R2, R13, R2, RZ, 0x3c, !PT ;  /* 0x000000020d027212 */ /* 0x000fe200078e3cff */
[----:B-1----:R-:W-:Y:S06]  /*90d0*/  @!P0 BRA `(.L_x_179) ;  /* 0x0000000400088947 */ /* 0x002fec0003800000 */
.L_x_194:
[----:B------:R-:W-:Y:S01]  /*90e0*/  IMAD R3, R0, 0x8, R3 ;  /* 0x0000000800037824 */ /* 0x000fe200078e0203 */
[----:B------:R-:W-:-:S07]  /*90f0*/  SHF.L.U32 R0, R2, 0x1f, RZ ;  /* 0x0000001f02007819 */ /* 0x000fce00000006ff */
.L_x_180:
[----:B--2---:R2:W3:Y:S02]  /*9100*/  SYNCS.PHASECHK.TRANS64.TRYWAIT P0, [R3+URZ], R0 ;  /* 0x00000000030075a7 */ /* 0x0044e4000800017f */
[----:B---3--:R-:W-:Y:S05]  /*9110*/  @!P0 NANOSLEEP.SYNCS 0x989680 ;  /* 0x009896800000895d */ /* 0x008fea0003900000 */
[----:B------:R-:W3:Y:S02]  /*9120*/  @!P0 SYNCS.PHASECHK.TRANS64 P0, [R3+URZ], R0 ;  /* 0x00000000030085a7 */ /* 0x000ee4000800007f */
[----:B---3--:R-:W-:Y:S05]  /*9130*/  @!P0 BRA `(.L_x_180) ;  /* 0xfffffffc00f08947 */ /* 0x008fea000383ffff */
.L_x_171:
[----:B------:R-:W-:Y:S05]  /*9140*/  BSYNC B0 ;  /* 0x0000000000007941 */ /* 0x000fea0003800000 */
.L_x_170:
[----:B------:R-:W-:Y:S05]  /*9150*/  EXIT ;  /* 0x000000000000794d */ /* 0x000fea0003800000 */
.L_x_18:
[----:B-1----:R-:W-:-:S04]  /*9160*/  IMAD.U32 R11, RZ, RZ, UR12 ;  /* 0x0000000cff0b7e24 */ /* 0x002fc8000f8e00ff */
[----:B------:R1:W4:Y:S03]  /*9170*/  SYNCS.PHASECHK.TRANS64.TRYWAIT P0, [R11+URZ], R18 ;  /* 0x000000120b0075a7 */ /* 0x000326000800017f */
[----:B----4-:R-:W-:Y:S05]  /*9180*/  @!P0 NANOSLEEP.SYNCS 0x989680 ;  /* 0x009896800000895d */ /* 0x010fea0003900000 */
[----:B------:R-:W4:Y:S02]  /*9190*/  @!P0 SYNCS.PHASECHK.TRANS64 P0, [R11+URZ], R18 ;  /* 0x000000120b0085a7 */ /* 0x000f24000800007f */
[----:B----4-:R-:W-:Y:S05]  /*91a0*/  @!P0 BRA `(.L_x_18) ;  /* 0xfffffffc00ec8947 */ /* 0x010fea000383ffff */
[----:B------:R-:W-:Y:S05]  /*91b0*/  BRA `(.L_x_17) ;  /* 0xffffff8400e07947 */ /* 0x000fea000383ffff */
.L_x_157:
[----:B------:R-:W-:Y:S01]  /*91c0*/  BSSY B1, `(.L_x_181) ;  /* 0x0000006000017945 */ /* 0x000fe20003800000 */
[----:B------:R-:W-:-:S07]  /*91d0*/  IMAD.MOV.U32 R4, RZ, RZ, -0x1 ;  /* 0xffffffffff047424 */ /* 0x000fce00078e00ff */
[----:B------:R-:W-:Y:S05]  /*91e0*/  WARPSYNC.COLLECTIVE R4, `(.L_x_182) ;  /* 0x00000000040c7348 */ /* 0x000fea0003c00000 */
[----:B------:R-:W-:Y:S02]  /*91f0*/  ELECT P1, UR62, PT ;  /* 0x00000000003e782f */ /* 0x000fe40003820000 */
[----:B------:R-:W-:Y:S01]  /*9200*/  MOV R4, UR62 ;  /* 0x0000003e00047c02 */ /* 0x000fe20008000f00 */
[----:B------:R-:W-:Y:S10]  /*9210*/  ENDCOLLECTIVE ;  /* 0x000000000000791b */ /* 0x000ff40003800000 */
.L_x_182:
[----:B------:R-:W-:Y:S05]  /*9220*/  BSYNC B1 ;  /* 0x0000000000017941 */ /* 0x000fea0003800000 */
.L_x_181:
[----:B------:R-:W-:Y:S05]  /*9230*/  BRA `(.L_x_183) ;  /* 0xffffffec00887947 */ /* 0x000fea000383ffff */
.L_x_160:
[----:B-1----:R1:W2:Y:S02]  /*9240*/  SYNCS.PHASECHK.TRANS64.TRYWAIT P1, [R20+URZ+0x40], R9 ;  /* 0x00004009140075a7 */ /* 0x0022a4000802017f */
[----:B--2---:R-:W-:Y:S05]  /*9250*/  @!P1 NANOSLEEP.SYNCS 0x989680 ;  /* 0x009896800000995d */ /* 0x004fea0003900000 */
[----:B------:R-:W2:Y:S02]  /*9260*/  @!P1 SYNCS.PHASECHK.TRANS64 P1, [R20+URZ+0x40], R9 ;  /* 0x00004009140095a7 */ /* 0x000ea4000802007f */
[----:B--2---:R-:W-:Y:S05]  /*9270*/  @!P1 BRA `(.L_x_160) ;  /* 0xfffffffc00f09947 */ /* 0x004fea000383ffff */
[----:B------:R-:W-:Y:S05]  /*9280*/  BRA `(.L_x_184) ;  /* 0xffffffec00c47947 */ /* 0x000fea000383ffff */
.L_x_169:
[----:B------:R-:W-:Y:S01]  /*9290*/  BSSY B0, `(.L_x_185) ;  /* 0x0000006000007945 */ /* 0x000fe20003800000 */
[----:B------:R-:W-:-:S07]  /*92a0*/  IMAD.MOV.U32 R4, RZ, RZ, -0x1 ;  /* 0xffffffffff047424 */ /* 0x000fce00078e00ff */
[----:B------:R-:W-:Y:S05]  /*92b0*/  WARPSYNC.COLLECTIVE R4, `(.L_x_186) ;  /* 0x00000000040c7348 */ /* 0x000fea0003c00000 */
[----:B------:R-:W-:Y:S02]  /*92c0*/  ELECT P1, UR62, PT ;  /* 0x00000000003e782f */ /* 0x000fe40003820000 */
[----:B------:R-:W-:Y:S01]  /*92d0*/  MOV R4, UR62 ;  /* 0x0000003e00047c02 */ /* 0x000fe20008000f00 */
[----:B------:R-:W-:Y:S10]  /*92e0*/  ENDCOLLECTIVE ;  /* 0x000000000000791b */ /* 0x000ff40003800000 */
.L_x_186:
[----:B------:R-:W-:Y:S05]  /*92f0*/  BSYNC B0 ;  /* 0x0000000000007941 */ /* 0x000fea0003800000 */
.L_x_185:
[----:B------:R-:W-:Y:S01]  /*9300*/  PLOP3.LUT P0, PT, P1, PT, PT, 0x80, 0x0 ;  /* 0x000000000000781c */ /* 0x000fe20000f0f070 */
[----:B------:R-:W-:-:S12]  /*9310*/  BRA `(.L_x_187) ;  /* 0xfffffff8004c7947 */ /* 0x000fd8000383ffff */
.L_x_173:
[----:B0-----:R0:W1:Y:S02]  /*9320*/  SYNCS.PHASECHK.TRANS64.TRYWAIT P0, [R5+URZ], R2 ;  /* 0x00000002050075a7 */ /* 0x001064000800017f */
[----:B-1----:R-:W-:Y:S05]  /*9330*/  @!P0 NANOSLEEP.SYNCS 0x989680 ;  /* 0x009896800000895d */ /* 0x002fea0003900000 */
[----:B------:R-:W1:Y:S02]  /*9340*/  @!P0 SYNCS.PHASECHK.TRANS64 P0, [R5+URZ], R2 ;  /* 0x00000002050085a7 */ /* 0x000e64000800007f */
[----:B-1----:R-:W-:Y:S05]  /*9350*/  @!P0 BRA `(.L_x_173) ;  /* 0xfffffffc00f08947 */ /* 0x002fea000383ffff */
[----:B------:R-:W-:Y:S05]  /*9360*/  BRA `(.L_x_188) ;  /* 0xfffffff8008c7947 */ /* 0x000fea000383ffff */
.L_x_174:
[----:B0-----:R0:W1:Y:S02]  /*9370*/  SYNCS.PHASECHK.TRANS64.TRYWAIT P0, [R7+URZ], R4 ;  /* 0x00000004070075a7 */ /* 0x001064000800017f */
[----:B-1----:R-:W-:Y:S05]  /*9380*/  @!P0 NANOSLEEP.SYNCS 0x989680 ;  /* 0x009896800000895d */ /* 0x002fea0003900000 */
[----:B------:R-:W1:Y:S02]  /*9390*/  @!P0 SYNCS.PHASECHK.TRANS64 P0, [R7+URZ], R4 ;  /* 0x00000004070085a7 */ /* 0x000e64000800007f */
[----:B-1----:R-:W-:Y:S05]  /*93a0*/  @!P0 BRA `(.L_x_174) ;  /* 0xfffffffc00f08947 */ /* 0x002fea000383ffff */
[----:B------:R-:W-:Y:S05]  /*93b0*/  BRA `(.L_x_189) ;  /* 0xfffffff8009c7947 */ /* 0x000fea000383ffff */
.L_x_175:
[----:B0-----:R0:W1:Y:S02]  /*93c0*/  SYNCS.PHASECHK.TRANS64.TRYWAIT P0, [R6+URZ], R5 ;  /* 0x00000005060075a7 */ /* 0x001064000800017f */
[----:B-1----:R-:W-:Y:S05]  /*93d0*/  @!P0 NANOSLEEP.SYNCS 0x989680 ;  /* 0x009896800000895d */ /* 0x002fea0003900000 */
[----:B------:R-:W1:Y:S02]  /*93e0*/  @!P0 SYNCS.PHASECHK.TRANS64 P0, [R6+URZ], R5 ;  /* 0x00000005060085a7 */ /* 0x000e64000800007f */
[----:B-1----:R-:W-:Y:S05]  /*93f0*/  @!P0 BRA `(.L_x_175) ;  /* 0xfffffffc00f08947 */ /* 0x002fea000383ffff */
[----:B------:R-:W-:Y:S05]  /*9400*/  BRA `(.L_x_190) ;  /* 0xfffffff800ac7947 */ /* 0x000fea000383ffff */
.L_x_176:
[----:B0-----:R0:W1:Y:S02]  /*9410*/  SYNCS.PHASECHK.TRANS64.TRYWAIT P0, [R7+URZ], R4 ;  /* 0x00000004070075a7 */ /* 0x001064000800017f */
[----:B-1----:R-:W-:Y:S05]  /*9420*/  @!P0 NANOSLEEP.SYNCS 0x989680 ;  /* 0x009896800000895d */ /* 0x002fea0003900000 */
[----:B------:R-:W1:Y:S02]  /*9430*/  @!P0 SYNCS.PHASECHK.TRANS64 P0, [R7+URZ], R4 ;  /* 0x00000004070085a7 */ /* 0x000e64000800007f */
[----:B-1----:R-:W-:Y:S05]  /*9440*/  @!P0 BRA `(.L_x_176) ;  /* 0xfffffffc00f08947 */ /* 0x002fea000383ffff */
[----:B------:R-:W-:Y:S05]  /*9450*/  BRA `(.L_x_191) ;  /* 0xfffffff800bc7947 */ /* 0x000fea000383ffff */
.L_x_177:
[----:B0-----:R0:W1:Y:S02]  /*9460*/  SYNCS.PHASECHK.TRANS64.TRYWAIT P0, [R6+URZ], R5 ;  /* 0x00000005060075a7 */ /* 0x001064000800017f */
[----:B-1----:R-:W-:Y:S05]  /*9470*/  @!P0 NANOSLEEP.SYNCS 0x989680 ;  /* 0x009896800000895d */ /* 0x002fea0003900000 */
[----:B------:R-:W1:Y:S02]  /*9480*/  @!P0 SYNCS.PHASECHK.TRANS64 P0, [R6+URZ], R5 ;  /* 0x00000005060085a7 */ /* 0x000e64000800007f */
[----:B-1----:R-:W-:Y:S05]  /*9490*/  @!P0 BRA `(.L_x_177) ;  /* 0xfffffffc00f08947 */ /* 0x002fea000383ffff */
[----:B------:R-:W-:Y:S05]  /*94a0*/  BRA `(.L_x_192) ;  /* 0xfffffff800cc7947 */ /* 0x000fea000383ffff */
.L_x_178:
[----:B0-----:R0:W1:Y:S02]  /*94b0*/  SYNCS.PHASECHK.TRANS64.TRYWAIT P0, [R7+URZ], R4 ;  /* 0x00000004070075a7 */ /* 0x001064000800017f */
[----:B-1----:R-:W-:Y:S05]  /*94c0*/  @!P0 NANOSLEEP.SYNCS 0x989680 ;  /* 0x009896800000895d */ /* 0x002fea0003900000 */
[----:B------:R-:W1:Y:S02]  /*94d0*/  @!P0 SYNCS.PHASECHK.TRANS64 P0, [R7+URZ], R4 ;  /* 0x00000004070085a7 */ /* 0x000e64000800007f */
[----:B-1----:R-:W-:Y:S05]  /*94e0*/  @!P0 BRA `(.L_x_178) ;  /* 0xfffffffc00f08947 */ /* 0x002fea000383ffff */
[----:B------:R-:W-:Y:S05]  /*94f0*/  BRA `(.L_x_193) ;  /* 0xfffffff800dc7947 */ /* 0x000fea000383ffff */
.L_x_179:
[----:B-1----:R1:W2:Y:S02]  /*9500*/  SYNCS.PHASECHK.TRANS64.TRYWAIT P0, [R6+URZ], R5 ;  /* 0x00000005060075a7 */ /* 0x0022a4000800017f */
[----:B--2---:R-:W-:Y:S05]  /*9510*/  @!P0 NANOSLEEP.SYNCS 0x989680 ;  /* 0x009896800000895d */ /* 0x004fea0003900000 */
[----:B------:R-:W2:Y:S02]  /*9520*/  @!P0 SYNCS.PHASECHK.TRANS64 P0, [R6+URZ], R5 ;  /* 0x00000005060085a7 */ /* 0x000ea4000800007f */
[----:B--2---:R-:W-:Y:S05]  /*9530*/  @!P0 BRA `(.L_x_179) ;  /* 0xfffffffc00f08947 */ /* 0x004fea000383ffff */
[----:B------:R-:W-:Y:S05]  /*9540*/  BRA `(.L_x_194) ;  /* 0xfffffff800e47947 */ /* 0x000fea000383ffff */
.L_x_195:
[----:B------:R-:W-:-:S00]  /*9550*/  BRA `(.L_x_195) ;  /* 0xfffffffc00fc7947 */ /* 0x000fc0000383ffff */
[----:B------:R-:W-:-:S00]  /*9560*/  NOP ;  /* 0x0000000000007918 */ /* 0x000fc00000000000 */
        /* <DEDUP_REMOVED lines=9> */
.L_x_196:


//--------------------- .nv.shared._ZN7cutlass13device_kernelINS_4gemm6kernel13GemmUniversalIN4cute5tupleIJiiiiEEENS1_10collective13CollectiveMmaINS1_43MainloopSm90TmaGmmaWarpSpecializedSparseFP8ILi8ENS5_IJNS4_1CILi1EEESB_SB_EEENS1_35KernelTmaWarpSpecializedCooperativeEEENS5_IJNSA_ILi256EEENSA_ILi64EEENSA_ILi128EEEEEENS_12float_e4m3_tENS5_IJNS4_6LayoutINS5_IJiNS5_IJNSA_ILi2EEEiEEEiEEENS5_IJlNS5_IJSB_SL_EEElEEEEENSK_INS5_IJNS5_IJSG_iEEENS5_IJSH_iEEEiEEENS5_IJNS5_IJSH_NSA_ILi8192EEEEEENS5_IJSB_lEEElEEEEEEEESJ_NS5_IJlSB_lEEENS4_8TiledMMAINS4_8MMA_AtomIJNS4_4SM904GMMA6SPARSE31GMMA_64x64x64_F32E4M3E4M3_SS_TNILNS14_7ScaleInE1ELS17_1ELNS14_9SparseSelE0EEEEEENSK_INS5_IJSL_SB_SB_EEENS5_IJSB_NSA_ILi0EEES1C_EEEEENS5_IJNS4_10UnderscoreES1F_S1F_EEEEENS4_13SM90_TMA_LOADENS4_14ComposedLayoutINS4_7SwizzleILi2ELi4ELi3EEENS4_25smem_sparse_ptr_flag_bitsILi2ELi8EEENSK_INS5_IJNS5_IJSB_NSA_ILi8EEEEEENS5_IJSL_SG_EEEEEENS5_IJNS5_IJS1C_SH_EEESO_EEEEEEEvNS4_8identityES1I_NS1J_INS1K_ILi3ELi4ELi3EEENS4_18smem_ptr_flag_bitsILi8EEENSK_INS5_IJS1O_SH_EEENS5_IJSH_SB_EEEEEEEvS1W_EENS_8epilogue10collective6detail29Sm90TmaWarpSpecializedAdapterINS26_15DefaultEpilogueIfNS5_IJSB_llEEES2A_NS25_6thread17LinearCombinationIfLi1EffLNS2B_9ScaleType4KindE0ELNS_15FloatRoundStyleE2EfEENS1_15EpilogueDefaultEEEEEvvEEEEvNT_6ParamsE --------------------------
	.section	.nv.shared._ZN7cutlass13device_kernelINS_4gemm6kernel13GemmUniversalIN4cute5tupleIJiiiiEEENS1_10collective13CollectiveMmaINS1_43MainloopSm90TmaGmmaWarpSpecializedSparseFP8ILi8ENS5_IJNS4_1CILi1EEESB_SB_EEENS1_35KernelTmaWarpSpecializedCooperativeEEENS5_IJNSA_ILi256EEENSA_ILi64EEENSA_ILi128EEEEEENS_12float_e4m3_tENS5_IJNS4_6LayoutINS5_IJiNS5_IJNSA_ILi2EEEiEEEiEEENS5_IJlNS5_IJSB_SL_EEElEEEEENSK_INS5_IJNS5_IJSG_iEEENS5_IJSH_iEEEiEEENS5_IJNS5_IJSH_NSA_ILi8192EEEEEENS5_IJSB_lEEElEEEEEEEESJ_NS5_IJlSB_lEEENS4_8TiledMMAINS4_8MMA_AtomIJNS4_4SM904GMMA6SPARSE31GMMA_64x64x64_F32E4M3E4M3_SS_TNILNS14_7ScaleInE1ELS17_1ELNS14_9SparseSelE0EEEEEENSK_INS5_IJSL_SB_SB_EEENS5_IJSB_NSA_ILi0EEES1C_EEEEENS5_IJNS4_10UnderscoreES1F_S1F_EEEEENS4_13SM90_TMA_LOADENS4_14ComposedLayoutINS4_7SwizzleILi2ELi4ELi3EEENS4_25smem_sparse_ptr_flag_bitsILi2ELi8EEENSK_INS5_IJNS5_IJSB_NSA_ILi8EEEEEENS5_IJSL_SG_EEEEEENS5_IJNS5_IJS1C_SH_EEESO_EEEEEEEvNS4_8identityES1I_NS1J_INS1K_ILi3ELi4ELi3EEENS4_18smem_ptr_flag_bitsILi8EEENSK_INS5_IJS1O_SH_EEENS5_IJSH_SB_EEEEEEEvS1W_EENS_8epilogue10collective6detail29Sm90TmaWarpSpecializedAdapterINS26_15DefaultEpilogueIfNS5_IJSB_llEEES2A_NS25_6thread17LinearCombinationIfLi1EffLNS2B_9ScaleType4KindE0ELNS_15FloatRoundStyleE2EfEENS1_15EpilogueDefaultEEEEEvvEEEEvNT_6ParamsE,"aw",@nobits
	.sectionflags	@""
	.align	16
	.zero		1024


//--------------------- .nv.shared.reserved.0     --------------------------
	.section	.nv.shared.reserved.0,"aw",@nobits
	.weak		__nv_reservedSMEM_offset_0_alias
	.size		__nv_reservedSMEM_offset_0_alias, 0, 0
	.other		__nv_reservedSMEM_offset_0_alias,@"STO_CUDA_RESERVED_SHARED STV_DEFAULT"
__nv_reservedSMEM_offset_0_alias:
	.zero		0


//--------------------- .nv.global                --------------------------
	.section	.nv.global,"aw",@nobits
.nv.global:
	.type		_ZN39_INTERNAL_668a33a1_4_k_cu_d2a2b3ff_27974cute1_E,@object
	.size		_ZN39_INTERNAL_668a33a1_4_k_cu_d2a2b3ff_27974cute1_E,(_ZN39_INTERNAL_668a33a1_4_k_cu_d2a2b3ff_27974cuda3std3__45__cpo6cbeginE - _ZN39_INTERNAL_668a33a1_4_k_cu_d2a2b3ff_27974cute1_E)
_ZN39_INTERNAL_668a33a1_4_k_cu_d2a2b3ff_27974cute1_E:
	.zero		1
	.type		_ZN39_INTERNAL_668a33a1_4_k_cu_d2a2b3ff_27974cuda3std3__45__cpo6cbeginE,@object
	.size		_ZN39_INTERNAL_668a33a1_4_k_cu_d2a2b3ff_27974cuda3std3__45__cpo6cbeginE,(_ZN39_INTERNAL_668a33a1_4_k_cu_d2a2b3ff_27974cuda3std3__48in_placeE - _ZN39_INTERNAL_668a33a1_4_k_cu_d2a2b3ff_27974cuda3std3__45__cpo6cbeginE)
_ZN39_INTERNAL_668a33a1_4_k_cu_d2a2b3ff_27974cuda3std3__45__cpo6cbeginE:
	.zero		1
	.type		_ZN39_INTERNAL_668a33a1_4_k_cu_d2a2b3ff_27974cuda3std3__48in_placeE,@object
	.size		_ZN39_INTERNAL_668a33a1_4_k_cu_d2a2b3ff_27974cuda3std3__48in_placeE,(_ZN39_INTERNAL_668a33a1_4_k_cu_d2a2b3ff_27974cuda3std6ranges3__45__cpo9iter_moveE - _ZN39_INTERNAL_668a33a1_4_k_cu_d2a2b3ff_27974cuda3std3__48in_placeE)
_ZN39_INTERNAL_668a33a1_4_k_cu_d2a2b3ff_27974cuda3std3__48in_placeE:
	.zero		1
	.type		_ZN39_INTERNAL_668a33a1_4_k_cu_d2a2b3ff_27974cuda3std6ranges3__45__cpo9iter_moveE,@object
	.size		_ZN39_INTERNAL_668a33a1_4_k_cu_d2a2b3ff_27974cuda3std6ranges3__45__cpo9iter_moveE,(_ZN39_INTERNAL_668a33a1_4_k_cu_d2a2b3ff_27974cuda3std3__45__cpo5beginE - _ZN39_INTERNAL_668a33a1_4_k_cu_d2a2b3ff_27974cuda3std6ranges3__45__cpo9iter_moveE)
_ZN39_INTERNAL_668a33a1_4_k_cu_d2a2b3ff_27974cuda3std6ranges3__45__cpo9iter_moveE:
	.zero		1
	.type		_ZN39_INTERNAL_668a33a1_4_k_cu_d2a2b3ff_27974cuda3std3__45__cpo5beginE,@object
	.size		_ZN39_INTERNAL_668a33a1_4_k_cu_d2a2b3ff_27974cuda3std3__45__cpo5beginE,(_ZN39_INTERNAL_668a33a1_4_k_cu_d2a2b3ff_27974cuda3std3__441_GLOBAL__N__668a33a1_4_k_cu_d2a2b3ff_27976ignoreE - _ZN39_INTERNAL_668a33a1_4_k_cu_d2a2b3ff_27974cuda3std3__45__cpo5beginE)
_ZN39_INTERNAL_668a33a1_4_k_cu_d2a2b3ff_27974cuda3std3__45__cpo5beginE:
	.zero		1
	.type		_ZN39_INTERNAL_668a33a1_4_k_cu_d2a2b3ff_27974cuda3std3__441_GLOBAL__N__668a33a1_4_k_cu_d2a2b3ff_27976ignoreE,@object
	.size		_ZN39_INTERNAL_668a33a1_4_k_cu_d2a2b3ff_27974cuda3std3__441_GLOBAL__N__668a33a1_4_k_cu_d2a2b3ff_27976ignoreE,(_ZN39_INTERNAL_668a33a1_4_k_cu_d2a2b3ff_27974cute7productE - _ZN39_INTERNAL_668a33a1_4_k_cu_d2a2b3ff_27974cuda3std3__441_GLOBAL__N__668a33a1_4_k_cu_d2a2b3ff_27976ignoreE)
_ZN39_INTERNAL_668a33a1_4_k_cu_d2a2b3ff_27974cuda3std3__441_GLOBAL__N__668a33a1_4_k_cu_d2a2b3ff_27976ignoreE:
	.zero		1
	.type		_ZN39_INTERNAL_668a33a1_4_k_cu_d2a2b3ff_27974cute7productE,@object
	.size		_ZN39_INTERNAL_668a33a1_4_k_cu_d2a2b3ff_27974cute7productE,(_ZN39_INTERNAL_668a33a1_4_k_cu_d2a2b3ff_27974cuda3std3__45__cpo3endE - _ZN39_INTERNAL_668a33a1_4_k_cu_d2a2b3ff_27974cute7productE)
_ZN39_INTERNAL_668a33a1_4_k_cu_d2a2b3ff_27974cute7productE:
	.zero		1
	.type		_ZN39_INTERNAL_668a33a1_4_k_cu_d2a2b3ff_27974cuda3std3__45__cpo3endE,@object
	.size		_ZN39_INTERNAL_668a33a1_4_k_cu_d2a2b3ff_27974cuda3std3__45__cpo3endE,(_ZN39_INTERNAL_668a33a1_4_k_cu_d2a2b3ff_27974cuda3std3__419piecewise_constructE - _ZN39_INTERNAL_668a33a1_4_k_cu_d2a2b3ff_27974cuda3std3__45__cpo3endE)
_ZN39_INTERNAL_668a33a1_4_k_cu_d2a2b3ff_27974cuda3std3__45__cpo3endE:
	.zero		1
	.type		_ZN39_INTERNAL_668a33a1_4_k_cu_d2a2b3ff_27974cuda3std3__419piecewise_constructE,@object
	.size		_ZN39_INTERNAL_668a33a1_4_k_cu_d2a2b3ff_27974cuda3std3__419piecewise_constructE,(_ZN39_INTERNAL_668a33a1_4_k_cu_d2a2b3ff_27974cuda3std3__45__cpo4cendE - _ZN39_INTERNAL_668a33a1_4_k_cu_d2a2b3ff_27974cuda3std3__419piecewise_constructE)
_ZN39_INTERNAL_668a33a1_4_k_cu_d2a2b3ff_27974cuda3std3__419piecewise_constructE:
	.zero		1
	.type		_ZN39_INTERNAL_668a33a1_4_k_cu_d2a2b3ff_27974cuda3std3__45__cpo4cendE,@object
	.size		_ZN39_INTERNAL_668a33a1_4_k_cu_d2a2b3ff_27974cuda3std3__45__cpo4cendE,(_ZN39_INTERNAL_668a33a1_4_k_cu_d2a2b3ff_27974cuda3std6ranges3__45__cpo4swapE - _ZN39_INTERNAL_668a33a1_4_k_cu_d2a2b3ff_27974cuda3std3__45__cpo4cendE)
_ZN39_INTERNAL_668a33a1_4_k_cu_d2a2b3ff_27974cuda3std3__45__cpo4cendE:
	.zero		1
	.type		_ZN39_INTERNAL_668a33a1_4_k_cu_d2a2b3ff_27974cuda3std6ranges3__45__cpo4swapE,@object
	.size		_ZN39_INTERNAL_668a33a1_4_k_cu_d2a2b3ff_27974cuda3std6ranges3__45__cpo4swapE,(.L_7 - _ZN39_INTERNAL_668a33a1_4_k_cu_d2a2b3ff_27974cuda3std6ranges3__45__cpo4swapE)
_ZN39_INTERNAL_668a33a1_4_k_cu_d2a2b3ff_27974cuda3std6ranges3__45__cpo4swapE:
	.zero		1
.L_7:


//--------------------- .nv.constant0._ZN7cutlass13device_kernelINS_4gemm6kernel13GemmUniversalIN4cute5tupleIJiiiiEEENS1_10collective13CollectiveMmaINS1_43MainloopSm90TmaGmmaWarpSpecializedSparseFP8ILi8ENS5_IJNS4_1CILi1EEESB_SB_EEENS1_35KernelTmaWarpSpecializedCooperativeEEENS5_IJNSA_ILi256EEENSA_ILi64EEENSA_ILi128EEEEEENS_12float_e4m3_tENS5_IJNS4_6LayoutINS5_IJiNS5_IJNSA_ILi2EEEiEEEiEEENS5_IJlNS5_IJSB_SL_EEElEEEEENSK_INS5_IJNS5_IJSG_iEEENS5_IJSH_iEEEiEEENS5_IJNS5_IJSH_NSA_ILi8192EEEEEENS5_IJSB_lEEElEEEEEEEESJ_NS5_IJlSB_lEEENS4_8TiledMMAINS4_8MMA_AtomIJNS4_4SM904GMMA6SPARSE31GMMA_64x64x64_F32E4M3E4M3_SS_TNILNS14_7ScaleInE1ELS17_1ELNS14_9SparseSelE0EEEEEENSK_INS5_IJSL_SB_SB_EEENS5_IJSB_NSA_ILi0EEES1C_EEEEENS5_IJNS4_10UnderscoreES1F_S1F_EEEEENS4_13SM90_TMA_LOADENS4_14ComposedLayoutINS4_7SwizzleILi2ELi4ELi3EEENS4_25smem_sparse_ptr_flag_bitsILi2ELi8EEENSK_INS5_IJNS5_IJSB_NSA_ILi8EEEEEENS5_IJSL_SG_EEEEEENS5_IJNS5_IJS1C_SH_EEESO_EEEEEEEvNS4_8identityES1I_NS1J_INS1K_ILi3ELi4ELi3EEENS4_18smem_ptr_flag_bitsILi8EEENSK_INS5_IJS1O_SH_EEENS5_IJSH_SB_EEEEEEEvS1W_EENS_8epilogue10collective6detail29Sm90TmaWarpSpecializedAdapterINS26_15DefaultEpilogueIfNS5_IJSB_llEEES2A_NS25_6thread17LinearCombinationIfLi1EffLNS2B_9ScaleType4KindE0ELNS_15FloatRoundStyleE2EfEENS1_15EpilogueDefaultEEEEEvvEEEEvNT_6ParamsE --------------------------
	.section	.nv.constant0._ZN7cutlass13device_kernelINS_4gemm6kernel13GemmUniversalIN4cute5tupleIJiiiiEEENS1_10collective13CollectiveMmaINS1_43MainloopSm90TmaGmmaWarpSpecializedSparseFP8ILi8ENS5_IJNS4_1CILi1EEESB_SB_EEENS1_35KernelTmaWarpSpecializedCooperativeEEENS5_IJNSA_ILi256EEENSA_ILi64EEENSA_ILi128EEEEEENS_12float_e4m3_tENS5_IJNS4_6LayoutINS5_IJiNS5_IJNSA_ILi2EEEiEEEiEEENS5_IJlNS5_IJSB_SL_EEElEEEEENSK_INS5_IJNS5_IJSG_iEEENS5_IJSH_iEEEiEEENS5_IJNS5_IJSH_NSA_ILi8192EEEEEENS5_IJSB_lEEElEEEEEEEESJ_NS5_IJlSB_lEEENS4_8TiledMMAINS4_8MMA_AtomIJNS4_4SM904GMMA6SPARSE31GMMA_64x64x64_F32E4M3E4M3_SS_TNILNS14_7ScaleInE1ELS17_1ELNS14_9SparseSelE0EEEEEENSK_INS5_IJSL_SB_SB_EEENS5_IJSB_NSA_ILi0EEES1C_EEEEENS5_IJNS4_10UnderscoreES1F_S1F_EEEEENS4_13SM90_TMA_LOADENS4_14ComposedLayoutINS4_7SwizzleILi2ELi4ELi3EEENS4_25smem_sparse_ptr_flag_bitsILi2ELi8EEENSK_INS5_IJNS5_IJSB_NSA_ILi8EEEEEENS5_IJSL_SG_EEEEEENS5_IJNS5_IJS1C_SH_EEESO_EEEEEEEvNS4_8identityES1I_NS1J_INS1K_ILi3ELi4ELi3EEENS4_18smem_ptr_flag_bitsILi8EEENSK_INS5_IJS1O_SH_EEENS5_IJSH_SB_EEEEEEEvS1W_EENS_8epilogue10collective6detail29Sm90TmaWarpSpecializedAdapterINS26_15DefaultEpilogueIfNS5_IJSB_llEEES2A_NS25_6thread17LinearCombinationIfLi1EffLNS2B_9ScaleType4KindE0ELNS_15FloatRoundStyleE2EfEENS1_15EpilogueDefaultEEEEEvvEEEEvNT_6ParamsE,"a",@progbits
	.sectionflags	@""
	.align	4
.nv.constant0._ZN7cutlass13device_kernelINS_4gemm6kernel13GemmUniversalIN4cute5tupleIJiiiiEEENS1_10collective13CollectiveMmaINS1_43MainloopSm90TmaGmmaWarpSpecializedSparseFP8ILi8ENS5_IJNS4_1CILi1EEESB_SB_EEENS1_35KernelTmaWarpSpecializedCooperativeEEENS5_IJNSA_ILi256EEENSA_ILi64EEENSA_ILi128EEEEEENS_12float_e4m3_tENS5_IJNS4_6LayoutINS5_IJiNS5_IJNSA_ILi2EEEiEEEiEEENS5_IJlNS5_IJSB_SL_EEElEEEEENSK_INS5_IJNS5_IJSG_iEEENS5_IJSH_iEEEiEEENS5_IJNS5_IJSH_NSA_ILi8192EEEEEENS5_IJSB_lEEElEEEEEEEESJ_NS5_IJlSB_lEEENS4_8TiledMMAINS4_8MMA_AtomIJNS4_4SM904GMMA6SPARSE31GMMA_64x64x64_F32E4M3E4M3_SS_TNILNS14_7ScaleInE1ELS17_1ELNS14_9SparseSelE0EEEEEENSK_INS5_IJSL_SB_SB_EEENS5_IJSB_NSA_ILi0EEES1C_EEEEENS5_IJNS4_10UnderscoreES1F_S1F_EEEEENS4_13SM90_TMA_LOADENS4_14ComposedLayoutINS4_7SwizzleILi2ELi4ELi3EEENS4_25smem_sparse_ptr_flag_bitsILi2ELi8EEENSK_INS5_IJNS5_IJSB_NSA_ILi8EEEEEENS5_IJSL_SG_EEEEEENS5_IJNS5_IJS1C_SH_EEESO_EEEEEEEvNS4_8identityES1I_NS1J_INS1K_ILi3ELi4ELi3EEENS4_18smem_ptr_flag_bitsILi8EEENSK_INS5_IJS1O_SH_EEENS5_IJSH_SB_EEEEEEEvS1W_EENS_8epilogue10collective6detail29Sm90TmaWarpSpecializedAdapterINS26_15DefaultEpilogueIfNS5_IJSB_llEEES2A_NS25_6thread17LinearCombinationIfLi1EffLNS2B_9ScaleType4KindE0ELNS_15FloatRoundStyleE2EfEENS1_15EpilogueDefaultEEEEEvvEEEEvNT_6ParamsE:
	.zero		1920


//--------------------- SYMBOLS --------------------------

	.type		.nv.reservedSmem.offset0,@object
	.size		.nv.reservedSmem.offset0,0x4
